//
// Generated by NVIDIA NVVM Compiler
//
// Compiler Build ID: CL-36424714
// Cuda compilation tools, release 13.0, V13.0.88
// Based on NVVM 20.0.0
//

.version 9.0
.target sm_100
.address_size 64

	// .globl	_Z19left_looking_kernelPfiii
.extern .shared .align 16 .b8 s_current_panel[];

.visible .entry _Z19left_looking_kernelPfiii(
	.param .u64 .ptr .align 1 _Z19left_looking_kernelPfiii_param_0,
	.param .u32 _Z19left_looking_kernelPfiii_param_1,
	.param .u32 _Z19left_looking_kernelPfiii_param_2,
	.param .u32 _Z19left_looking_kernelPfiii_param_3
)
{
	.reg .pred 	%p<137>;
	.reg .b32 	%r<283>;
	.reg .b32 	%f<423>;
	.reg .b64 	%rd<51>;

	ld.param.u64 	%rd3, [_Z19left_looking_kernelPfiii_param_0];
	ld.param.u32 	%r84, [_Z19left_looking_kernelPfiii_param_1];
	ld.param.u32 	%r85, [_Z19left_looking_kernelPfiii_param_2];
	ld.param.u32 	%r86, [_Z19left_looking_kernelPfiii_param_3];
	cvta.to.global.u64 	%rd1, %rd3;
	shr.s32 	%r87, %r84, 31;
	shr.u32 	%r88, %r87, 27;
	add.s32 	%r89, %r84, %r88;
	shr.s32 	%r90, %r89, 5;
	and.b32  	%r91, %r84, 31;
	setp.ne.s32 	%p5, %r91, 0;
	selp.u32 	%r92, 1, 0, %p5;
	add.s32 	%r1, %r90, %r92;
	setp.lt.s32 	%p6, %r1, 1;
	@%p6 bra 	$L__BB0_210;
	mov.u32 	%r94, %tid.x;
	mov.u32 	%r95, %tid.y;
	mov.u32 	%r96, %tid.z;
	or.b32  	%r4, %r95, %r96;
	and.b32  	%r5, %r4, 992;
	setp.eq.s32 	%p7, %r5, 0;
	setp.lt.s32 	%p8, %r94, %r85;
	and.pred  	%p1, %p7, %p8;
	mov.u32 	%r97, %ctaid.x;
	mov.u32 	%r98, %ntid.x;
	mad.lo.s32 	%r6, %r97, %r98, %r94;
	shl.b32 	%r7, %r96, 5;
	add.s32 	%r99, %r7, %r95;
	mul.lo.s32 	%r8, %r86, %r94;
	add.s32 	%r100, %r99, %r8;
	shl.b32 	%r101, %r100, 2;
	mov.u32 	%r102, s_current_panel;
	add.s32 	%r9, %r102, %r101;
	shl.b32 	%r103, %r1, 10;
	add.s32 	%r104, %r103, %r8;
	shl.b32 	%r105, %r104, 2;
	add.s32 	%r106, %r102, %r105;
	shl.b32 	%r10, %r95, 5;
	shl.b32 	%r107, %r99, 2;
	add.s32 	%r11, %r106, %r107;
	setp.le.u32 	%p9, %r95, %r96;
	max.u32 	%r108, %r96, %r95;
	setp.lt.u32 	%p11, %r108, 31;
	and.pred  	%p2, %p11, %p9;
	and.pred  	%p3, %p7, %p9;
	shl.b32 	%r109, %r96, 7;
	add.s32 	%r12, %r106, %r109;
	shl.b32 	%r110, %r95, 2;
	add.s32 	%r13, %r106, %r110;
	mov.b32 	%r273, 0;
$L__BB0_2:
	mov.u32 	%r14, %r273;
	setp.lt.u32 	%p12, %r1, 4;
	shl.b32 	%r15, %r14, 5;
	add.s32 	%r16, %r15, %r95;
	mov.b32 	%r275, 0;
	@%p12 bra 	$L__BB0_21;
	mov.b32 	%r274, 0;
$L__BB0_4:
	shl.b32 	%r113, %r274, 12;
	shl.b32 	%r114, %r274, 5;
	add.s32 	%r18, %r114, %r96;
	add.s32 	%r19, %r9, %r113;
	not.pred 	%p13, %p1;
	@%p13 bra 	$L__BB0_8;
	max.s32 	%r115, %r18, %r16;
	setp.ge.s32 	%p14, %r115, %r84;
	mov.f32 	%f400, 0f00000000;
	@%p14 bra 	$L__BB0_7;
	mad.lo.s32 	%r116, %r18, %r84, %r16;
	mad.lo.s32 	%r117, %r116, %r85, %r6;
	mul.wide.u32 	%rd4, %r117, 4;
	add.s64 	%rd5, %rd1, %rd4;
	ld.global.f32 	%f400, [%rd5];
$L__BB0_7:
	st.shared.f32 	[%r19], %f400;
$L__BB0_8:
	bar.sync 	0;
	add.s32 	%r20, %r18, 32;
	@%p13 bra 	$L__BB0_12;
	max.s32 	%r118, %r20, %r16;
	setp.ge.s32 	%p16, %r118, %r84;
	mov.f32 	%f401, 0f00000000;
	@%p16 bra 	$L__BB0_11;
	mad.lo.s32 	%r119, %r20, %r84, %r16;
	mad.lo.s32 	%r120, %r119, %r85, %r6;
	mul.wide.u32 	%rd6, %r120, 4;
	add.s64 	%rd7, %rd1, %rd6;
	ld.global.f32 	%f401, [%rd7];
$L__BB0_11:
	st.shared.f32 	[%r19+4096], %f401;
$L__BB0_12:
	bar.sync 	0;
	add.s32 	%r21, %r18, 64;
	@%p13 bra 	$L__BB0_16;
	max.s32 	%r121, %r21, %r16;
	setp.ge.s32 	%p18, %r121, %r84;
	mov.f32 	%f402, 0f00000000;
	@%p18 bra 	$L__BB0_15;
	mad.lo.s32 	%r122, %r21, %r84, %r16;
	mad.lo.s32 	%r123, %r122, %r85, %r6;
	mul.wide.u32 	%rd8, %r123, 4;
	add.s64 	%rd9, %rd1, %rd8;
	ld.global.f32 	%f402, [%rd9];
$L__BB0_15:
	st.shared.f32 	[%r19+8192], %f402;
$L__BB0_16:
	bar.sync 	0;
	add.s32 	%r22, %r18, 96;
	@%p13 bra 	$L__BB0_20;
	max.s32 	%r124, %r22, %r16;
	setp.ge.s32 	%p20, %r124, %r84;
	mov.f32 	%f403, 0f00000000;
	@%p20 bra 	$L__BB0_19;
	mad.lo.s32 	%r125, %r22, %r84, %r16;
	mad.lo.s32 	%r126, %r125, %r85, %r6;
	mul.wide.u32 	%rd10, %r126, 4;
	add.s64 	%rd11, %rd1, %rd10;
	ld.global.f32 	%f403, [%rd11];
$L__BB0_19:
	st.shared.f32 	[%r19+12288], %f403;
$L__BB0_20:
	bar.sync 	0;
	add.s32 	%r274, %r274, 4;
	and.b32  	%r275, %r1, 2147483644;
	setp.ne.s32 	%p21, %r274, %r275;
	@%p21 bra 	$L__BB0_4;
$L__BB0_21:
	and.b32  	%r26, %r1, 3;
	setp.eq.s32 	%p22, %r26, 0;
	@%p22 bra 	$L__BB0_37;
	shl.b32 	%r127, %r275, 12;
	shl.b32 	%r128, %r275, 5;
	add.s32 	%r27, %r128, %r96;
	add.s32 	%r28, %r9, %r127;
	not.pred 	%p23, %p1;
	@%p23 bra 	$L__BB0_26;
	max.s32 	%r129, %r27, %r16;
	setp.ge.s32 	%p24, %r129, %r84;
	mov.f32 	%f404, 0f00000000;
	@%p24 bra 	$L__BB0_25;
	mad.lo.s32 	%r130, %r27, %r84, %r16;
	mad.lo.s32 	%r131, %r130, %r85, %r6;
	mul.wide.u32 	%rd12, %r131, 4;
	add.s64 	%rd13, %rd1, %rd12;
	ld.global.f32 	%f404, [%rd13];
$L__BB0_25:
	st.shared.f32 	[%r28], %f404;
$L__BB0_26:
	setp.eq.s32 	%p25, %r26, 1;
	bar.sync 	0;
	@%p25 bra 	$L__BB0_37;
	add.s32 	%r29, %r27, 32;
	@%p23 bra 	$L__BB0_31;
	max.s32 	%r132, %r29, %r16;
	setp.ge.s32 	%p27, %r132, %r84;
	mov.f32 	%f405, 0f00000000;
	@%p27 bra 	$L__BB0_30;
	mad.lo.s32 	%r134, %r29, %r84, %r16;
	mad.lo.s32 	%r135, %r134, %r85, %r6;
	mul.wide.u32 	%rd14, %r135, 4;
	add.s64 	%rd15, %rd1, %rd14;
	ld.global.f32 	%f405, [%rd15];
$L__BB0_30:
	st.shared.f32 	[%r28+4096], %f405;
$L__BB0_31:
	setp.eq.s32 	%p28, %r26, 2;
	bar.sync 	0;
	@%p28 bra 	$L__BB0_37;
	add.s32 	%r30, %r27, 64;
	@%p23 bra 	$L__BB0_36;
	max.s32 	%r136, %r30, %r16;
	setp.ge.s32 	%p30, %r136, %r84;
	mov.f32 	%f406, 0f00000000;
	@%p30 bra 	$L__BB0_35;
	mad.lo.s32 	%r137, %r30, %r84, %r16;
	mad.lo.s32 	%r138, %r137, %r85, %r6;
	mul.wide.u32 	%rd16, %r138, 4;
	add.s64 	%rd17, %rd1, %rd16;
	ld.global.f32 	%f406, [%rd17];
$L__BB0_35:
	st.shared.f32 	[%r28+8192], %f406;
$L__BB0_36:
	bar.sync 	0;
$L__BB0_37:
	bar.sync 	0;
	setp.eq.s32 	%p31, %r14, 0;
	@%p31 bra 	$L__BB0_52;
	add.s32 	%r31, %r15, %r96;
	mov.b32 	%r276, 0;
$L__BB0_39:
	shl.b32 	%r140, %r276, 5;
	add.s32 	%r33, %r140, %r95;
	not.pred 	%p32, %p1;
	@%p32 bra 	$L__BB0_43;
	max.s32 	%r141, %r31, %r33;
	setp.ge.s32 	%p33, %r141, %r84;
	mov.f32 	%f407, 0f00000000;
	@%p33 bra 	$L__BB0_42;
	mad.lo.s32 	%r142, %r31, %r84, %r33;
	mad.lo.s32 	%r143, %r142, %r85, %r6;
	mul.wide.u32 	%rd18, %r143, 4;
	add.s64 	%rd19, %rd1, %rd18;
	ld.global.f32 	%f407, [%rd19];
$L__BB0_42:
	shl.b32 	%r144, %r1, 12;
	add.s32 	%r145, %r9, %r144;
	st.shared.f32 	[%r145], %f407;
$L__BB0_43:
	setp.gt.u32 	%p34, %r95, %r96;
	bar.sync 	0;
	bar.sync 	0;
	@%p34 bra 	$L__BB0_45;
	shl.b32 	%r146, %r14, 12;
	add.s32 	%r147, %r9, %r146;
	ld.shared.f32 	%f55, [%r147];
	mov.u32 	%r151, s_current_panel;
	add.s32 	%r152, %r151, %r105;
	shl.b32 	%r153, %r7, 2;
	add.s32 	%r154, %r152, %r153;
	ld.shared.f32 	%f56, [%r154];
	shl.b32 	%r155, %r10, 2;
	add.s32 	%r156, %r152, %r155;
	ld.shared.f32 	%f57, [%r156];
	mul.f32 	%f58, %f56, %f57;
	sub.f32 	%f59, %f55, %f58;
	ld.shared.f32 	%f60, [%r154+4];
	ld.shared.f32 	%f61, [%r156+4];
	mul.f32 	%f62, %f60, %f61;
	sub.f32 	%f63, %f59, %f62;
	ld.shared.f32 	%f64, [%r154+8];
	ld.shared.f32 	%f65, [%r156+8];
	mul.f32 	%f66, %f64, %f65;
	sub.f32 	%f67, %f63, %f66;
	ld.shared.f32 	%f68, [%r154+12];
	ld.shared.f32 	%f69, [%r156+12];
	mul.f32 	%f70, %f68, %f69;
	sub.f32 	%f71, %f67, %f70;
	ld.shared.f32 	%f72, [%r154+16];
	ld.shared.f32 	%f73, [%r156+16];
	mul.f32 	%f74, %f72, %f73;
	sub.f32 	%f75, %f71, %f74;
	ld.shared.f32 	%f76, [%r154+20];
	ld.shared.f32 	%f77, [%r156+20];
	mul.f32 	%f78, %f76, %f77;
	sub.f32 	%f79, %f75, %f78;
	ld.shared.f32 	%f80, [%r154+24];
	ld.shared.f32 	%f81, [%r156+24];
	mul.f32 	%f82, %f80, %f81;
	sub.f32 	%f83, %f79, %f82;
	ld.shared.f32 	%f84, [%r154+28];
	ld.shared.f32 	%f85, [%r156+28];
	mul.f32 	%f86, %f84, %f85;
	sub.f32 	%f87, %f83, %f86;
	ld.shared.f32 	%f88, [%r154+32];
	ld.shared.f32 	%f89, [%r156+32];
	mul.f32 	%f90, %f88, %f89;
	sub.f32 	%f91, %f87, %f90;
	ld.shared.f32 	%f92, [%r154+36];
	ld.shared.f32 	%f93, [%r156+36];
	mul.f32 	%f94, %f92, %f93;
	sub.f32 	%f95, %f91, %f94;
	ld.shared.f32 	%f96, [%r154+40];
	ld.shared.f32 	%f97, [%r156+40];
	mul.f32 	%f98, %f96, %f97;
	sub.f32 	%f99, %f95, %f98;
	ld.shared.f32 	%f100, [%r154+44];
	ld.shared.f32 	%f101, [%r156+44];
	mul.f32 	%f102, %f100, %f101;
	sub.f32 	%f103, %f99, %f102;
	ld.shared.f32 	%f104, [%r154+48];
	ld.shared.f32 	%f105, [%r156+48];
	mul.f32 	%f106, %f104, %f105;
	sub.f32 	%f107, %f103, %f106;
	ld.shared.f32 	%f108, [%r154+52];
	ld.shared.f32 	%f109, [%r156+52];
	mul.f32 	%f110, %f108, %f109;
	sub.f32 	%f111, %f107, %f110;
	ld.shared.f32 	%f112, [%r154+56];
	ld.shared.f32 	%f113, [%r156+56];
	mul.f32 	%f114, %f112, %f113;
	sub.f32 	%f115, %f111, %f114;
	ld.shared.f32 	%f116, [%r154+60];
	ld.shared.f32 	%f117, [%r156+60];
	mul.f32 	%f118, %f116, %f117;
	sub.f32 	%f119, %f115, %f118;
	ld.shared.f32 	%f120, [%r154+64];
	ld.shared.f32 	%f121, [%r156+64];
	mul.f32 	%f122, %f120, %f121;
	sub.f32 	%f123, %f119, %f122;
	ld.shared.f32 	%f124, [%r154+68];
	ld.shared.f32 	%f125, [%r156+68];
	mul.f32 	%f126, %f124, %f125;
	sub.f32 	%f127, %f123, %f126;
	ld.shared.f32 	%f128, [%r154+72];
	ld.shared.f32 	%f129, [%r156+72];
	mul.f32 	%f130, %f128, %f129;
	sub.f32 	%f131, %f127, %f130;
	ld.shared.f32 	%f132, [%r154+76];
	ld.shared.f32 	%f133, [%r156+76];
	mul.f32 	%f134, %f132, %f133;
	sub.f32 	%f135, %f131, %f134;
	ld.shared.f32 	%f136, [%r154+80];
	ld.shared.f32 	%f137, [%r156+80];
	mul.f32 	%f138, %f136, %f137;
	sub.f32 	%f139, %f135, %f138;
	ld.shared.f32 	%f140, [%r154+84];
	ld.shared.f32 	%f141, [%r156+84];
	mul.f32 	%f142, %f140, %f141;
	sub.f32 	%f143, %f139, %f142;
	ld.shared.f32 	%f144, [%r154+88];
	ld.shared.f32 	%f145, [%r156+88];
	mul.f32 	%f146, %f144, %f145;
	sub.f32 	%f147, %f143, %f146;
	ld.shared.f32 	%f148, [%r154+92];
	ld.shared.f32 	%f149, [%r156+92];
	mul.f32 	%f150, %f148, %f149;
	sub.f32 	%f151, %f147, %f150;
	ld.shared.f32 	%f152, [%r154+96];
	ld.shared.f32 	%f153, [%r156+96];
	mul.f32 	%f154, %f152, %f153;
	sub.f32 	%f155, %f151, %f154;
	ld.shared.f32 	%f156, [%r154+100];
	ld.shared.f32 	%f157, [%r156+100];
	mul.f32 	%f158, %f156, %f157;
	sub.f32 	%f159, %f155, %f158;
	ld.shared.f32 	%f160, [%r154+104];
	ld.shared.f32 	%f161, [%r156+104];
	mul.f32 	%f162, %f160, %f161;
	sub.f32 	%f163, %f159, %f162;
	ld.shared.f32 	%f164, [%r154+108];
	ld.shared.f32 	%f165, [%r156+108];
	mul.f32 	%f166, %f164, %f165;
	sub.f32 	%f167, %f163, %f166;
	ld.shared.f32 	%f168, [%r154+112];
	ld.shared.f32 	%f169, [%r156+112];
	mul.f32 	%f170, %f168, %f169;
	sub.f32 	%f171, %f167, %f170;
	ld.shared.f32 	%f172, [%r154+116];
	ld.shared.f32 	%f173, [%r156+116];
	mul.f32 	%f174, %f172, %f173;
	sub.f32 	%f175, %f171, %f174;
	ld.shared.f32 	%f176, [%r154+120];
	ld.shared.f32 	%f177, [%r156+120];
	mul.f32 	%f178, %f176, %f177;
	sub.f32 	%f179, %f175, %f178;
	ld.shared.f32 	%f180, [%r154+124];
	ld.shared.f32 	%f181, [%r156+124];
	mul.f32 	%f182, %f180, %f181;
	sub.f32 	%f183, %f179, %f182;
	st.shared.f32 	[%r147], %f183;
$L__BB0_45:
	add.s32 	%r277, %r14, 1;
	setp.ge.s32 	%p35, %r277, %r1;
	bar.sync 	0;
	@%p35 bra 	$L__BB0_51;
$L__BB0_46:
	shl.b32 	%r157, %r277, 5;
	add.s32 	%r36, %r157, %r96;
	@%p32 bra 	$L__BB0_50;
	max.s32 	%r158, %r36, %r33;
	setp.ge.s32 	%p37, %r158, %r84;
	mov.f32 	%f408, 0f00000000;
	@%p37 bra 	$L__BB0_49;
	mad.lo.s32 	%r159, %r36, %r84, %r33;
	mad.lo.s32 	%r160, %r159, %r85, %r6;
	mul.wide.u32 	%rd20, %r160, 4;
	add.s64 	%rd21, %rd1, %rd20;
	ld.global.f32 	%f408, [%rd21];
$L__BB0_49:
	st.shared.f32 	[%r11+4096], %f408;
$L__BB0_50:
	bar.sync 	0;
	bar.sync 	0;
	shl.b32 	%r161, %r277, 12;
	add.s32 	%r162, %r9, %r161;
	ld.shared.f32 	%f185, [%r162];
	ld.shared.f32 	%f186, [%r12];
	ld.shared.f32 	%f187, [%r13+4096];
	mul.f32 	%f188, %f186, %f187;
	sub.f32 	%f189, %f185, %f188;
	ld.shared.f32 	%f190, [%r12+4];
	ld.shared.f32 	%f191, [%r13+4224];
	mul.f32 	%f192, %f190, %f191;
	sub.f32 	%f193, %f189, %f192;
	ld.shared.f32 	%f194, [%r12+8];
	ld.shared.f32 	%f195, [%r13+4352];
	mul.f32 	%f196, %f194, %f195;
	sub.f32 	%f197, %f193, %f196;
	ld.shared.f32 	%f198, [%r12+12];
	ld.shared.f32 	%f199, [%r13+4480];
	mul.f32 	%f200, %f198, %f199;
	sub.f32 	%f201, %f197, %f200;
	ld.shared.f32 	%f202, [%r12+16];
	ld.shared.f32 	%f203, [%r13+4608];
	mul.f32 	%f204, %f202, %f203;
	sub.f32 	%f205, %f201, %f204;
	ld.shared.f32 	%f206, [%r12+20];
	ld.shared.f32 	%f207, [%r13+4736];
	mul.f32 	%f208, %f206, %f207;
	sub.f32 	%f209, %f205, %f208;
	ld.shared.f32 	%f210, [%r12+24];
	ld.shared.f32 	%f211, [%r13+4864];
	mul.f32 	%f212, %f210, %f211;
	sub.f32 	%f213, %f209, %f212;
	ld.shared.f32 	%f214, [%r12+28];
	ld.shared.f32 	%f215, [%r13+4992];
	mul.f32 	%f216, %f214, %f215;
	sub.f32 	%f217, %f213, %f216;
	ld.shared.f32 	%f218, [%r12+32];
	ld.shared.f32 	%f219, [%r13+5120];
	mul.f32 	%f220, %f218, %f219;
	sub.f32 	%f221, %f217, %f220;
	ld.shared.f32 	%f222, [%r12+36];
	ld.shared.f32 	%f223, [%r13+5248];
	mul.f32 	%f224, %f222, %f223;
	sub.f32 	%f225, %f221, %f224;
	ld.shared.f32 	%f226, [%r12+40];
	ld.shared.f32 	%f227, [%r13+5376];
	mul.f32 	%f228, %f226, %f227;
	sub.f32 	%f229, %f225, %f228;
	ld.shared.f32 	%f230, [%r12+44];
	ld.shared.f32 	%f231, [%r13+5504];
	mul.f32 	%f232, %f230, %f231;
	sub.f32 	%f233, %f229, %f232;
	ld.shared.f32 	%f234, [%r12+48];
	ld.shared.f32 	%f235, [%r13+5632];
	mul.f32 	%f236, %f234, %f235;
	sub.f32 	%f237, %f233, %f236;
	ld.shared.f32 	%f238, [%r12+52];
	ld.shared.f32 	%f239, [%r13+5760];
	mul.f32 	%f240, %f238, %f239;
	sub.f32 	%f241, %f237, %f240;
	ld.shared.f32 	%f242, [%r12+56];
	ld.shared.f32 	%f243, [%r13+5888];
	mul.f32 	%f244, %f242, %f243;
	sub.f32 	%f245, %f241, %f244;
	ld.shared.f32 	%f246, [%r12+60];
	ld.shared.f32 	%f247, [%r13+6016];
	mul.f32 	%f248, %f246, %f247;
	sub.f32 	%f249, %f245, %f248;
	ld.shared.f32 	%f250, [%r12+64];
	ld.shared.f32 	%f251, [%r13+6144];
	mul.f32 	%f252, %f250, %f251;
	sub.f32 	%f253, %f249, %f252;
	ld.shared.f32 	%f254, [%r12+68];
	ld.shared.f32 	%f255, [%r13+6272];
	mul.f32 	%f256, %f254, %f255;
	sub.f32 	%f257, %f253, %f256;
	ld.shared.f32 	%f258, [%r12+72];
	ld.shared.f32 	%f259, [%r13+6400];
	mul.f32 	%f260, %f258, %f259;
	sub.f32 	%f261, %f257, %f260;
	ld.shared.f32 	%f262, [%r12+76];
	ld.shared.f32 	%f263, [%r13+6528];
	mul.f32 	%f264, %f262, %f263;
	sub.f32 	%f265, %f261, %f264;
	ld.shared.f32 	%f266, [%r12+80];
	ld.shared.f32 	%f267, [%r13+6656];
	mul.f32 	%f268, %f266, %f267;
	sub.f32 	%f269, %f265, %f268;
	ld.shared.f32 	%f270, [%r12+84];
	ld.shared.f32 	%f271, [%r13+6784];
	mul.f32 	%f272, %f270, %f271;
	sub.f32 	%f273, %f269, %f272;
	ld.shared.f32 	%f274, [%r12+88];
	ld.shared.f32 	%f275, [%r13+6912];
	mul.f32 	%f276, %f274, %f275;
	sub.f32 	%f277, %f273, %f276;
	ld.shared.f32 	%f278, [%r12+92];
	ld.shared.f32 	%f279, [%r13+7040];
	mul.f32 	%f280, %f278, %f279;
	sub.f32 	%f281, %f277, %f280;
	ld.shared.f32 	%f282, [%r12+96];
	ld.shared.f32 	%f283, [%r13+7168];
	mul.f32 	%f284, %f282, %f283;
	sub.f32 	%f285, %f281, %f284;
	ld.shared.f32 	%f286, [%r12+100];
	ld.shared.f32 	%f287, [%r13+7296];
	mul.f32 	%f288, %f286, %f287;
	sub.f32 	%f289, %f285, %f288;
	ld.shared.f32 	%f290, [%r12+104];
	ld.shared.f32 	%f291, [%r13+7424];
	mul.f32 	%f292, %f290, %f291;
	sub.f32 	%f293, %f289, %f292;
	ld.shared.f32 	%f294, [%r12+108];
	ld.shared.f32 	%f295, [%r13+7552];
	mul.f32 	%f296, %f294, %f295;
	sub.f32 	%f297, %f293, %f296;
	ld.shared.f32 	%f298, [%r12+112];
	ld.shared.f32 	%f299, [%r13+7680];
	mul.f32 	%f300, %f298, %f299;
	sub.f32 	%f301, %f297, %f300;
	ld.shared.f32 	%f302, [%r12+116];
	ld.shared.f32 	%f303, [%r13+7808];
	mul.f32 	%f304, %f302, %f303;
	sub.f32 	%f305, %f301, %f304;
	ld.shared.f32 	%f306, [%r12+120];
	ld.shared.f32 	%f307, [%r13+7936];
	mul.f32 	%f308, %f306, %f307;
	sub.f32 	%f309, %f305, %f308;
	ld.shared.f32 	%f310, [%r12+124];
	ld.shared.f32 	%f311, [%r13+8064];
	mul.f32 	%f312, %f310, %f311;
	sub.f32 	%f313, %f309, %f312;
	st.shared.f32 	[%r162], %f313;
	bar.sync 	0;
	add.s32 	%r277, %r277, 1;
	setp.ne.s32 	%p38, %r277, %r1;
	@%p38 bra 	$L__BB0_46;
$L__BB0_51:
	add.s32 	%r276, %r276, 1;
	setp.ne.s32 	%p39, %r276, %r14;
	@%p39 bra 	$L__BB0_39;
$L__BB0_52:
	shl.b32 	%r164, %r14, 10;
	add.s32 	%r165, %r164, %r8;
	shl.b32 	%r166, %r165, 2;
	mov.u32 	%r167, s_current_panel;
	add.s32 	%r39, %r167, %r166;
	add.s32 	%r168, %r7, %r95;
	shl.b32 	%r169, %r168, 2;
	add.s32 	%r170, %r169, %r39;
	add.s32 	%r40, %r170, 128;
	mad.lo.s32 	%r41, %r95, 132, %r39;
	mov.b32 	%r278, 0;
$L__BB0_53:
	setp.ne.s32 	%p40, %r4, 0;
	shl.b32 	%r171, %r278, 5;
	add.s32 	%r172, %r171, %r278;
	shl.b32 	%r173, %r172, 2;
	add.s32 	%r43, %r39, %r173;
	@%p40 bra 	$L__BB0_55;
	ld.shared.f32 	%f314, [%r43];
	sqrt.rn.f32 	%f315, %f314;
	st.shared.f32 	[%r43], %f315;
$L__BB0_55:
	bar.sync 	0;
	setp.ne.s32 	%p41, %r95, %r278;
	not.pred 	%p42, %p2;
	or.pred  	%p43, %p42, %p41;
	@%p43 bra 	$L__BB0_57;
	ld.shared.f32 	%f316, [%r40];
	ld.shared.f32 	%f317, [%r41];
	div.rn.f32 	%f318, %f316, %f317;
	st.shared.f32 	[%r40], %f318;
$L__BB0_57:
	bar.sync 	0;
	setp.lt.u32 	%p44, %r95, %r278;
	add.s32 	%r174, %r278, %r7;
	shl.b32 	%r175, %r174, 2;
	add.s32 	%r44, %r39, %r175;
	add.s32 	%r177, %r10, %r278;
	shl.b32 	%r178, %r177, 2;
	add.s32 	%r179, %r178, %r39;
	add.s32 	%r45, %r179, 128;
	or.pred  	%p46, %p42, %p44;
	@%p46 bra 	$L__BB0_59;
	ld.shared.f32 	%f319, [%r44+128];
	ld.shared.f32 	%f320, [%r45];
	mul.f32 	%f321, %f319, %f320;
	ld.shared.f32 	%f322, [%r40+4];
	sub.f32 	%f323, %f322, %f321;
	st.shared.f32 	[%r40+4], %f323;
$L__BB0_59:
	setp.ne.s32 	%p47, %r4, 0;
	bar.sync 	0;
	@%p47 bra 	$L__BB0_61;
	ld.shared.f32 	%f324, [%r43+132];
	sqrt.rn.f32 	%f325, %f324;
	st.shared.f32 	[%r43+132], %f325;
$L__BB0_61:
	bar.sync 	0;
	add.s32 	%r180, %r278, 1;
	setp.ne.s32 	%p48, %r95, %r180;
	or.pred  	%p50, %p42, %p48;
	@%p50 bra 	$L__BB0_63;
	ld.shared.f32 	%f326, [%r40];
	ld.shared.f32 	%f327, [%r41];
	div.rn.f32 	%f328, %f326, %f327;
	st.shared.f32 	[%r40], %f328;
$L__BB0_63:
	bar.sync 	0;
	setp.le.u32 	%p51, %r95, %r278;
	or.pred  	%p53, %p42, %p51;
	@%p53 bra 	$L__BB0_65;
	ld.shared.f32 	%f329, [%r44+132];
	ld.shared.f32 	%f330, [%r45+4];
	mul.f32 	%f331, %f329, %f330;
	ld.shared.f32 	%f332, [%r40+4];
	sub.f32 	%f333, %f332, %f331;
	st.shared.f32 	[%r40+4], %f333;
$L__BB0_65:
	setp.ne.s32 	%p54, %r4, 0;
	bar.sync 	0;
	add.s32 	%r46, %r278, 2;
	@%p54 bra 	$L__BB0_67;
	ld.shared.f32 	%f334, [%r43+264];
	sqrt.rn.f32 	%f335, %f334;
	st.shared.f32 	[%r43+264], %f335;
$L__BB0_67:
	bar.sync 	0;
	setp.ne.s32 	%p55, %r95, %r46;
	or.pred  	%p57, %p42, %p55;
	@%p57 bra 	$L__BB0_69;
	ld.shared.f32 	%f336, [%r40];
	ld.shared.f32 	%f337, [%r41];
	div.rn.f32 	%f338, %f336, %f337;
	st.shared.f32 	[%r40], %f338;
$L__BB0_69:
	bar.sync 	0;
	setp.lt.u32 	%p58, %r95, %r46;
	or.pred  	%p60, %p42, %p58;
	@%p60 bra 	$L__BB0_71;
	ld.shared.f32 	%f339, [%r44+136];
	ld.shared.f32 	%f340, [%r45+8];
	mul.f32 	%f341, %f339, %f340;
	ld.shared.f32 	%f342, [%r40+4];
	sub.f32 	%f343, %f342, %f341;
	st.shared.f32 	[%r40+4], %f343;
$L__BB0_71:
	setp.ne.s32 	%p61, %r4, 0;
	bar.sync 	0;
	add.s32 	%r47, %r278, 3;
	@%p61 bra 	$L__BB0_73;
	ld.shared.f32 	%f344, [%r43+396];
	sqrt.rn.f32 	%f345, %f344;
	st.shared.f32 	[%r43+396], %f345;
$L__BB0_73:
	bar.sync 	0;
	setp.ne.s32 	%p62, %r95, %r47;
	or.pred  	%p64, %p42, %p62;
	@%p64 bra 	$L__BB0_75;
	ld.shared.f32 	%f346, [%r40];
	ld.shared.f32 	%f347, [%r41];
	div.rn.f32 	%f348, %f346, %f347;
	st.shared.f32 	[%r40], %f348;
$L__BB0_75:
	bar.sync 	0;
	setp.lt.u32 	%p65, %r95, %r47;
	or.pred  	%p67, %p42, %p65;
	@%p67 bra 	$L__BB0_77;
	ld.shared.f32 	%f349, [%r44+140];
	ld.shared.f32 	%f350, [%r45+12];
	mul.f32 	%f351, %f349, %f350;
	ld.shared.f32 	%f352, [%r40+4];
	sub.f32 	%f353, %f352, %f351;
	st.shared.f32 	[%r40+4], %f353;
$L__BB0_77:
	bar.sync 	0;
	add.s32 	%r278, %r278, 4;
	setp.ne.s32 	%p68, %r278, 32;
	@%p68 bra 	$L__BB0_53;
	bar.sync 	0;
	add.s32 	%r273, %r14, 1;
	setp.ge.s32 	%p69, %r273, %r1;
	mov.u32 	%r279, %r273;
	@%p69 bra 	$L__BB0_79;
	bra.uni 	$L__BB0_85;
$L__BB0_79:
	setp.lt.u32 	%p82, %r1, 4;
	shl.b32 	%r199, %r14, 5;
	add.s32 	%r200, %r199, %r96;
	max.s32 	%r201, %r200, %r16;
	setp.lt.s32 	%p4, %r201, %r84;
	mad.lo.s32 	%r202, %r200, %r84, %r16;
	mad.lo.s32 	%r203, %r202, %r85, %r6;
	mul.wide.u32 	%rd22, %r203, 4;
	add.s64 	%rd2, %rd1, %rd22;
	mov.b32 	%r282, 0;
	@%p82 bra 	$L__BB0_161;
	mov.b32 	%r281, 0;
$L__BB0_81:
	shl.b32 	%r205, %r281, 12;
	setp.ge.u32 	%p83, %r281, %r14;
	add.s32 	%r60, %r9, %r205;
	@%p83 bra 	$L__BB0_104;
	shl.b32 	%r210, %r281, 5;
	add.s32 	%r61, %r210, %r96;
	max.s32 	%r211, %r61, %r16;
	setp.ge.s32 	%p89, %r211, %r84;
	@%p89 bra 	$L__BB0_84;
	mad.lo.s32 	%r212, %r61, %r84, %r16;
	mad.lo.s32 	%r213, %r212, %r85, %r6;
	mul.wide.u32 	%rd25, %r213, 4;
	add.s64 	%rd26, %rd1, %rd25;
	mov.b32 	%r214, 0;
	st.global.u32 	[%rd26], %r214;
$L__BB0_84:
	bar.sync 	0;
	bra.uni 	$L__BB0_115;
$L__BB0_85:
	shl.b32 	%r182, %r279, 10;
	add.s32 	%r183, %r182, %r8;
	shl.b32 	%r184, %r183, 2;
	mov.u32 	%r185, s_current_panel;
	add.s32 	%r51, %r185, %r184;
	add.s32 	%r186, %r7, %r95;
	shl.b32 	%r187, %r186, 2;
	add.s32 	%r52, %r51, %r187;
	mov.b32 	%r280, 0;
$L__BB0_86:
	setp.ne.s32 	%p70, %r95, 0;
	add.s32 	%r188, %r7, %r280;
	shl.b32 	%r189, %r188, 2;
	add.s32 	%r54, %r51, %r189;
	shl.b32 	%r190, %r280, 5;
	add.s32 	%r191, %r190, %r280;
	shl.b32 	%r192, %r191, 2;
	add.s32 	%r55, %r39, %r192;
	@%p70 bra 	$L__BB0_88;
	ld.shared.f32 	%f354, [%r54];
	ld.shared.f32 	%f355, [%r55];
	div.rn.f32 	%f356, %f354, %f355;
	st.shared.f32 	[%r54], %f356;
$L__BB0_88:
	bar.sync 	0;
	setp.le.u32 	%p71, %r95, %r280;
	add.s32 	%r193, %r10, %r280;
	shl.b32 	%r194, %r193, 2;
	add.s32 	%r56, %r39, %r194;
	@%p71 bra 	$L__BB0_90;
	ld.shared.f32 	%f357, [%r54];
	ld.shared.f32 	%f358, [%r56];
	mul.f32 	%f359, %f357, %f358;
	ld.shared.f32 	%f360, [%r52];
	sub.f32 	%f361, %f360, %f359;
	st.shared.f32 	[%r52], %f361;
$L__BB0_90:
	bar.sync 	0;
	@%p70 bra 	$L__BB0_92;
	ld.shared.f32 	%f362, [%r54+4];
	ld.shared.f32 	%f363, [%r55+132];
	div.rn.f32 	%f364, %f362, %f363;
	st.shared.f32 	[%r54+4], %f364;
$L__BB0_92:
	bar.sync 	0;
	add.s32 	%r195, %r280, 1;
	setp.le.u32 	%p73, %r95, %r195;
	@%p73 bra 	$L__BB0_94;
	ld.shared.f32 	%f365, [%r54+4];
	ld.shared.f32 	%f366, [%r56+4];
	mul.f32 	%f367, %f365, %f366;
	ld.shared.f32 	%f368, [%r52];
	sub.f32 	%f369, %f368, %f367;
	st.shared.f32 	[%r52], %f369;
$L__BB0_94:
	bar.sync 	0;
	@%p70 bra 	$L__BB0_96;
	ld.shared.f32 	%f370, [%r54+8];
	ld.shared.f32 	%f371, [%r55+264];
	div.rn.f32 	%f372, %f370, %f371;
	st.shared.f32 	[%r54+8], %f372;
$L__BB0_96:
	bar.sync 	0;
	add.s32 	%r196, %r280, 2;
	setp.le.u32 	%p75, %r95, %r196;
	@%p75 bra 	$L__BB0_98;
	ld.shared.f32 	%f373, [%r54+8];
	ld.shared.f32 	%f374, [%r56+8];
	mul.f32 	%f375, %f373, %f374;
	ld.shared.f32 	%f376, [%r52];
	sub.f32 	%f377, %f376, %f375;
	st.shared.f32 	[%r52], %f377;
$L__BB0_98:
	bar.sync 	0;
	@%p70 bra 	$L__BB0_100;
	ld.shared.f32 	%f378, [%r54+12];
	ld.shared.f32 	%f379, [%r55+396];
	div.rn.f32 	%f380, %f378, %f379;
	st.shared.f32 	[%r54+12], %f380;
$L__BB0_100:
	add.s32 	%r197, %r280, 3;
	bar.sync 	0;
	setp.le.u32 	%p77, %r95, %r197;
	setp.eq.s32 	%p78, %r197, 31;
	or.pred  	%p79, %p77, %p78;
	@%p79 bra 	$L__BB0_102;
	ld.shared.f32 	%f381, [%r54+12];
	ld.shared.f32 	%f382, [%r56+12];
	mul.f32 	%f383, %f381, %f382;
	ld.shared.f32 	%f384, [%r52];
	sub.f32 	%f385, %f384, %f383;
	st.shared.f32 	[%r52], %f385;
$L__BB0_102:
	bar.sync 	0;
	add.s32 	%r280, %r280, 4;
	setp.ne.s32 	%p80, %r280, 32;
	@%p80 bra 	$L__BB0_86;
	bar.sync 	0;
	add.s32 	%r279, %r279, 1;
	setp.eq.s32 	%p81, %r279, %r1;
	@%p81 bra 	$L__BB0_79;
	bra.uni 	$L__BB0_85;
$L__BB0_104:
	setp.ne.s32 	%p84, %r281, %r14;
	@%p84 bra 	$L__BB0_110;
	not.pred 	%p87, %p4;
	@%p87 bra 	$L__BB0_109;
	mov.f32 	%f409, 0f00000000;
	not.pred 	%p88, %p3;
	@%p88 bra 	$L__BB0_108;
	ld.shared.f32 	%f409, [%r60];
$L__BB0_108:
	st.global.f32 	[%rd2], %f409;
$L__BB0_109:
	bar.sync 	0;
	bra.uni 	$L__BB0_115;
$L__BB0_110:
	shl.b32 	%r206, %r281, 5;
	add.s32 	%r62, %r206, %r96;
	max.s32 	%r207, %r62, %r16;
	setp.ge.s32 	%p85, %r207, %r84;
	@%p85 bra 	$L__BB0_114;
	setp.ne.s32 	%p86, %r5, 0;
	mov.f32 	%f410, 0f00000000;
	@%p86 bra 	$L__BB0_113;
	ld.shared.f32 	%f410, [%r60];
$L__BB0_113:
	mad.lo.s32 	%r208, %r62, %r84, %r16;
	mad.lo.s32 	%r209, %r208, %r85, %r6;
	mul.wide.u32 	%rd23, %r209, 4;
	add.s64 	%rd24, %rd1, %rd23;
	st.global.f32 	[%rd24], %f410;
$L__BB0_114:
	bar.sync 	0;
$L__BB0_115:
	add.s32 	%r63, %r281, 1;
	setp.lt.u32 	%p90, %r63, %r14;
	@%p90 bra 	$L__BB0_127;
	setp.eq.s32 	%p91, %r63, %r14;
	@%p91 bra 	$L__BB0_122;
	shl.b32 	%r215, %r63, 5;
	add.s32 	%r64, %r215, %r96;
	max.s32 	%r216, %r64, %r16;
	setp.ge.s32 	%p92, %r216, %r84;
	@%p92 bra 	$L__BB0_121;
	setp.ne.s32 	%p93, %r5, 0;
	mov.f32 	%f411, 0f00000000;
	@%p93 bra 	$L__BB0_120;
	ld.shared.f32 	%f411, [%r60+4096];
$L__BB0_120:
	mad.lo.s32 	%r217, %r64, %r84, %r16;
	mad.lo.s32 	%r218, %r217, %r85, %r6;
	mul.wide.u32 	%rd27, %r218, 4;
	add.s64 	%rd28, %rd1, %rd27;
	st.global.f32 	[%rd28], %f411;
$L__BB0_121:
	bar.sync 	0;
	bra.uni 	$L__BB0_130;
$L__BB0_122:
	not.pred 	%p94, %p4;
	@%p94 bra 	$L__BB0_126;
	mov.f32 	%f412, 0f00000000;
	not.pred 	%p95, %p3;
	@%p95 bra 	$L__BB0_125;
	ld.shared.f32 	%f412, [%r60+4096];
$L__BB0_125:
	st.global.f32 	[%rd2], %f412;
$L__BB0_126:
	bar.sync 	0;
	bra.uni 	$L__BB0_130;
$L__BB0_127:
	shl.b32 	%r219, %r63, 5;
	add.s32 	%r65, %r219, %r96;
	max.s32 	%r220, %r65, %r16;
	setp.ge.s32 	%p96, %r220, %r84;
	@%p96 bra 	$L__BB0_129;
	mad.lo.s32 	%r221, %r65, %r84, %r16;
	mad.lo.s32 	%r222, %r221, %r85, %r6;
	mul.wide.u32 	%rd29, %r222, 4;
	add.s64 	%rd30, %rd1, %rd29;
	mov.b32 	%r223, 0;
	st.global.u32 	[%rd30], %r223;
$L__BB0_129:
	bar.sync 	0;
$L__BB0_130:
	add.s32 	%r66, %r281, 2;
	setp.lt.u32 	%p97, %r66, %r14;
	@%p97 bra 	$L__BB0_142;
	setp.eq.s32 	%p98, %r66, %r14;
	@%p98 bra 	$L__BB0_137;
	shl.b32 	%r224, %r66, 5;
	add.s32 	%r67, %r224, %r96;
	max.s32 	%r225, %r67, %r16;
	setp.ge.s32 	%p99, %r225, %r84;
	@%p99 bra 	$L__BB0_136;
	setp.ne.s32 	%p100, %r5, 0;
	mov.f32 	%f413, 0f00000000;
	@%p100 bra 	$L__BB0_135;
	ld.shared.f32 	%f413, [%r60+8192];
$L__BB0_135:
	mad.lo.s32 	%r226, %r67, %r84, %r16;
	mad.lo.s32 	%r227, %r226, %r85, %r6;
	mul.wide.u32 	%rd31, %r227, 4;
	add.s64 	%rd32, %rd1, %rd31;
	st.global.f32 	[%rd32], %f413;
$L__BB0_136:
	bar.sync 	0;
	bra.uni 	$L__BB0_145;
$L__BB0_137:
	not.pred 	%p101, %p4;
	@%p101 bra 	$L__BB0_141;
	mov.f32 	%f414, 0f00000000;
	not.pred 	%p102, %p3;
	@%p102 bra 	$L__BB0_140;
	ld.shared.f32 	%f414, [%r60+8192];
$L__BB0_140:
	st.global.f32 	[%rd2], %f414;
$L__BB0_141:
	bar.sync 	0;
	bra.uni 	$L__BB0_145;
$L__BB0_142:
	shl.b32 	%r228, %r66, 5;
	add.s32 	%r68, %r228, %r96;
	max.s32 	%r229, %r68, %r16;
	setp.ge.s32 	%p103, %r229, %r84;
	@%p103 bra 	$L__BB0_144;
	mad.lo.s32 	%r230, %r68, %r84, %r16;
	mad.lo.s32 	%r231, %r230, %r85, %r6;
	mul.wide.u32 	%rd33, %r231, 4;
	add.s64 	%rd34, %rd1, %rd33;
	mov.b32 	%r232, 0;
	st.global.u32 	[%rd34], %r232;
$L__BB0_144:
	bar.sync 	0;
$L__BB0_145:
	add.s32 	%r69, %r281, 3;
	setp.lt.u32 	%p104, %r69, %r14;
	@%p104 bra 	$L__BB0_157;
	setp.eq.s32 	%p105, %r69, %r14;
	@%p105 bra 	$L__BB0_152;
	shl.b32 	%r233, %r69, 5;
	add.s32 	%r70, %r233, %r96;
	max.s32 	%r234, %r70, %r16;
	setp.ge.s32 	%p106, %r234, %r84;
	@%p106 bra 	$L__BB0_151;
	setp.ne.s32 	%p107, %r5, 0;
	mov.f32 	%f415, 0f00000000;
	@%p107 bra 	$L__BB0_150;
	ld.shared.f32 	%f415, [%r60+12288];
$L__BB0_150:
	mad.lo.s32 	%r235, %r70, %r84, %r16;
	mad.lo.s32 	%r236, %r235, %r85, %r6;
	mul.wide.u32 	%rd35, %r236, 4;
	add.s64 	%rd36, %rd1, %rd35;
	st.global.f32 	[%rd36], %f415;
$L__BB0_151:
	bar.sync 	0;
	bra.uni 	$L__BB0_160;
$L__BB0_152:
	not.pred 	%p108, %p4;
	@%p108 bra 	$L__BB0_156;
	mov.f32 	%f416, 0f00000000;
	not.pred 	%p109, %p3;
	@%p109 bra 	$L__BB0_155;
	ld.shared.f32 	%f416, [%r60+12288];
$L__BB0_155:
	st.global.f32 	[%rd2], %f416;
$L__BB0_156:
	bar.sync 	0;
	bra.uni 	$L__BB0_160;
$L__BB0_157:
	shl.b32 	%r237, %r69, 5;
	add.s32 	%r71, %r237, %r96;
	max.s32 	%r238, %r71, %r16;
	setp.ge.s32 	%p110, %r238, %r84;
	@%p110 bra 	$L__BB0_159;
	mad.lo.s32 	%r239, %r71, %r84, %r16;
	mad.lo.s32 	%r240, %r239, %r85, %r6;
	mul.wide.u32 	%rd37, %r240, 4;
	add.s64 	%rd38, %rd1, %rd37;
	mov.b32 	%r241, 0;
	st.global.u32 	[%rd38], %r241;
$L__BB0_159:
	bar.sync 	0;
$L__BB0_160:
	add.s32 	%r281, %r281, 4;
	and.b32  	%r282, %r1, 2147483644;
	setp.ne.s32 	%p111, %r281, %r282;
	@%p111 bra 	$L__BB0_81;
$L__BB0_161:
	and.b32  	%r242, %r1, 3;
	setp.eq.s32 	%p112, %r242, 0;
	@%p112 bra 	$L__BB0_209;
	shl.b32 	%r243, %r282, 12;
	setp.lt.u32 	%p113, %r282, %r14;
	add.s32 	%r75, %r9, %r243;
	@%p113 bra 	$L__BB0_174;
	setp.eq.s32 	%p114, %r282, %r14;
	@%p114 bra 	$L__BB0_169;
	shl.b32 	%r244, %r282, 5;
	add.s32 	%r76, %r244, %r96;
	max.s32 	%r245, %r76, %r16;
	setp.ge.s32 	%p115, %r245, %r84;
	@%p115 bra 	$L__BB0_168;
	setp.ne.s32 	%p116, %r5, 0;
	mov.f32 	%f417, 0f00000000;
	@%p116 bra 	$L__BB0_167;
	ld.shared.f32 	%f417, [%r75];
$L__BB0_167:
	mad.lo.s32 	%r246, %r76, %r84, %r16;
	mad.lo.s32 	%r247, %r246, %r85, %r6;
	mul.wide.u32 	%rd39, %r247, 4;
	add.s64 	%rd40, %rd1, %rd39;
	st.global.f32 	[%rd40], %f417;
$L__BB0_168:
	bar.sync 	0;
	bra.uni 	$L__BB0_177;
$L__BB0_169:
	not.pred 	%p117, %p4;
	@%p117 bra 	$L__BB0_173;
	mov.f32 	%f418, 0f00000000;
	not.pred 	%p118, %p3;
	@%p118 bra 	$L__BB0_172;
	ld.shared.f32 	%f418, [%r75];
$L__BB0_172:
	st.global.f32 	[%rd2], %f418;
$L__BB0_173:
	bar.sync 	0;
	bra.uni 	$L__BB0_177;
$L__BB0_174:
	shl.b32 	%r248, %r282, 5;
	add.s32 	%r77, %r248, %r96;
	max.s32 	%r249, %r77, %r16;
	setp.ge.s32 	%p119, %r249, %r84;
	@%p119 bra 	$L__BB0_176;
	mad.lo.s32 	%r250, %r77, %r84, %r16;
	mad.lo.s32 	%r251, %r250, %r85, %r6;
	mul.wide.u32 	%rd41, %r251, 4;
	add.s64 	%rd42, %rd1, %rd41;
	mov.b32 	%r252, 0;
	st.global.u32 	[%rd42], %r252;
$L__BB0_176:
	bar.sync 	0;
$L__BB0_177:
	setp.eq.s32 	%p120, %r242, 1;
	add.s32 	%r78, %r282, 1;
	@%p120 bra 	$L__BB0_209;
	setp.lt.u32 	%p121, %r78, %r14;
	@%p121 bra 	$L__BB0_190;
	setp.eq.s32 	%p122, %r78, %r14;
	@%p122 bra 	$L__BB0_185;
	shl.b32 	%r254, %r78, 5;
	add.s32 	%r79, %r254, %r96;
	max.s32 	%r255, %r79, %r16;
	setp.ge.s32 	%p123, %r255, %r84;
	@%p123 bra 	$L__BB0_184;
	setp.ne.s32 	%p124, %r5, 0;
	mov.f32 	%f419, 0f00000000;
	@%p124 bra 	$L__BB0_183;
	ld.shared.f32 	%f419, [%r75+4096];
$L__BB0_183:
	mad.lo.s32 	%r256, %r79, %r84, %r16;
	mad.lo.s32 	%r257, %r256, %r85, %r6;
	mul.wide.u32 	%rd43, %r257, 4;
	add.s64 	%rd44, %rd1, %rd43;
	st.global.f32 	[%rd44], %f419;
$L__BB0_184:
	bar.sync 	0;
	bra.uni 	$L__BB0_193;
$L__BB0_185:
	not.pred 	%p125, %p4;
	@%p125 bra 	$L__BB0_189;
	mov.f32 	%f420, 0f00000000;
	not.pred 	%p126, %p3;
	@%p126 bra 	$L__BB0_188;
	ld.shared.f32 	%f420, [%r75+4096];
$L__BB0_188:
	st.global.f32 	[%rd2], %f420;
$L__BB0_189:
	bar.sync 	0;
	bra.uni 	$L__BB0_193;
$L__BB0_190:
	shl.b32 	%r258, %r78, 5;
	add.s32 	%r80, %r258, %r96;
	max.s32 	%r259, %r80, %r16;
	setp.ge.s32 	%p127, %r259, %r84;
	@%p127 bra 	$L__BB0_192;
	mad.lo.s32 	%r260, %r80, %r84, %r16;
	mad.lo.s32 	%r261, %r260, %r85, %r6;
	mul.wide.u32 	%rd45, %r261, 4;
	add.s64 	%rd46, %rd1, %rd45;
	mov.b32 	%r262, 0;
	st.global.u32 	[%rd46], %r262;
$L__BB0_192:
	bar.sync 	0;
$L__BB0_193:
	setp.eq.s32 	%p128, %r242, 2;
	add.s32 	%r81, %r282, 2;
	@%p128 bra 	$L__BB0_209;
	setp.lt.u32 	%p129, %r81, %r14;
	@%p129 bra 	$L__BB0_206;
	setp.eq.s32 	%p130, %r81, %r14;
	@%p130 bra 	$L__BB0_201;
	shl.b32 	%r264, %r81, 5;
	add.s32 	%r82, %r264, %r96;
	max.s32 	%r265, %r82, %r16;
	setp.ge.s32 	%p131, %r265, %r84;
	@%p131 bra 	$L__BB0_200;
	setp.ne.s32 	%p132, %r5, 0;
	mov.f32 	%f421, 0f00000000;
	@%p132 bra 	$L__BB0_199;
	ld.shared.f32 	%f421, [%r75+8192];
$L__BB0_199:
	mad.lo.s32 	%r266, %r82, %r84, %r16;
	mad.lo.s32 	%r267, %r266, %r85, %r6;
	mul.wide.u32 	%rd47, %r267, 4;
	add.s64 	%rd48, %rd1, %rd47;
	st.global.f32 	[%rd48], %f421;
$L__BB0_200:
	bar.sync 	0;
	bra.uni 	$L__BB0_209;
$L__BB0_201:
	not.pred 	%p133, %p4;
	@%p133 bra 	$L__BB0_205;
	mov.f32 	%f422, 0f00000000;
	not.pred 	%p134, %p3;
	@%p134 bra 	$L__BB0_204;
	ld.shared.f32 	%f422, [%r75+8192];
$L__BB0_204:
	st.global.f32 	[%rd2], %f422;
$L__BB0_205:
	bar.sync 	0;
	bra.uni 	$L__BB0_209;
$L__BB0_206:
	shl.b32 	%r268, %r81, 5;
	add.s32 	%r83, %r268, %r96;
	max.s32 	%r269, %r83, %r16;
	setp.ge.s32 	%p135, %r269, %r84;
	@%p135 bra 	$L__BB0_208;
	mad.lo.s32 	%r270, %r83, %r84, %r16;
	mad.lo.s32 	%r271, %r270, %r85, %r6;
	mul.wide.u32 	%rd49, %r271, 4;
	add.s64 	%rd50, %rd1, %rd49;
	mov.b32 	%r272, 0;
	st.global.u32 	[%rd50], %r272;
$L__BB0_208:
	bar.sync 	0;
$L__BB0_209:
	bar.sync 	0;
	setp.ne.s32 	%p136, %r273, %r1;
	@%p136 bra 	$L__BB0_2;
$L__BB0_210:
	ret;

}
	// .globl	_Z28left_looking_kernel_less_memPfiii
.visible .entry _Z28left_looking_kernel_less_memPfiii(
	.param .u64 .ptr .align 1 _Z28left_looking_kernel_less_memPfiii_param_0,
	.param .u32 _Z28left_looking_kernel_less_memPfiii_param_1,
	.param .u32 _Z28left_looking_kernel_less_memPfiii_param_2,
	.param .u32 _Z28left_looking_kernel_less_memPfiii_param_3
)
{
	.reg .pred 	%p<76>;
	.reg .b32 	%r<137>;
	.reg .b32 	%f<359>;
	.reg .b64 	%rd<19>;

	ld.param.u64 	%rd4, [_Z28left_looking_kernel_less_memPfiii_param_0];
	ld.param.u32 	%r51, [_Z28left_looking_kernel_less_memPfiii_param_1];
	ld.param.u32 	%r52, [_Z28left_looking_kernel_less_memPfiii_param_2];
	ld.param.u32 	%r53, [_Z28left_looking_kernel_less_memPfiii_param_3];
	cvta.to.global.u64 	%rd1, %rd4;
	shr.s32 	%r54, %r51, 31;
	shr.u32 	%r55, %r54, 27;
	add.s32 	%r56, %r51, %r55;
	shr.s32 	%r57, %r56, 5;
	and.b32  	%r58, %r51, 31;
	setp.ne.s32 	%p5, %r58, 0;
	selp.u32 	%r59, 1, 0, %p5;
	add.s32 	%r1, %r57, %r59;
	setp.lt.s32 	%p6, %r1, 1;
	@%p6 bra 	$L__BB1_92;
	mov.u32 	%r61, %tid.x;
	mov.u32 	%r62, %tid.y;
	mov.u32 	%r63, %tid.z;
	or.b32  	%r4, %r62, %r63;
	and.b32  	%r64, %r4, 992;
	setp.eq.s32 	%p7, %r64, 0;
	setp.lt.s32 	%p8, %r61, %r52;
	and.pred  	%p1, %p7, %p8;
	mov.u32 	%r65, %ctaid.x;
	mov.u32 	%r66, %ntid.x;
	mad.lo.s32 	%r5, %r65, %r66, %r61;
	shl.b32 	%r67, %r63, 5;
	add.s32 	%r68, %r67, %r62;
	mul.lo.s32 	%r69, %r53, %r61;
	add.s32 	%r70, %r68, %r69;
	shl.b32 	%r71, %r70, 2;
	mov.u32 	%r72, s_current_panel;
	add.s32 	%r6, %r72, %r71;
	shl.b32 	%r73, %r69, 2;
	add.s32 	%r7, %r72, %r73;
	shl.b32 	%r74, %r68, 2;
	add.s32 	%r8, %r7, %r74;
	setp.le.u32 	%p9, %r62, %r63;
	max.u32 	%r75, %r63, %r62;
	setp.lt.u32 	%p11, %r75, 31;
	and.pred  	%p2, %p11, %p9;
	mad.lo.s32 	%r9, %r62, 132, %r7;
	shl.b32 	%r76, %r62, 5;
	add.s32 	%r10, %r76, 32;
	and.pred  	%p3, %p7, %p9;
	shl.b32 	%r77, %r63, 7;
	add.s32 	%r11, %r7, %r77;
	shl.b32 	%r78, %r62, 2;
	sub.s32 	%r12, %r9, %r78;
	shl.b32 	%r13, %r52, 5;
	mov.b32 	%r128, 0;
	not.pred 	%p72, %p3;
$L__BB1_2:
	shl.b32 	%r79, %r128, 5;
	add.s32 	%r15, %r79, %r63;
	add.s32 	%r16, %r79, %r62;
	mul.lo.s32 	%r17, %r15, %r51;
	add.s32 	%r80, %r17, %r16;
	mad.lo.s32 	%r81, %r80, %r52, %r5;
	mul.wide.u32 	%rd5, %r81, 4;
	add.s64 	%rd2, %rd1, %rd5;
	not.pred 	%p12, %p1;
	@%p12 bra 	$L__BB1_6;
	max.s32 	%r82, %r15, %r16;
	setp.ge.s32 	%p13, %r82, %r51;
	mov.f32 	%f352, 0f00000000;
	@%p13 bra 	$L__BB1_5;
	ld.global.f32 	%f352, [%rd2];
$L__BB1_5:
	st.shared.f32 	[%r6], %f352;
$L__BB1_6:
	bar.sync 	0;
	max.s32 	%r84, %r15, %r16;
	setp.lt.s32 	%p4, %r84, %r51;
	mov.b32 	%r129, 0;
	not.pred 	%p71, %p4;
$L__BB1_7:
	setp.lt.u32 	%p14, %r129, %r128;
	@%p14 bra 	$L__BB1_87;
	setp.ne.s32 	%p15, %r129, %r128;
	@%p15 bra 	$L__BB1_49;
	setp.eq.s32 	%p37, %r128, 0;
	@%p37 bra 	$L__BB1_18;
	mov.b32 	%r130, 0;
$L__BB1_11:
	shl.b32 	%r109, %r130, 5;
	add.s32 	%r20, %r109, %r62;
	@%p12 bra 	$L__BB1_15;
	max.s32 	%r110, %r15, %r20;
	setp.ge.s32 	%p39, %r110, %r51;
	mov.f32 	%f353, 0f00000000;
	@%p39 bra 	$L__BB1_14;
	add.s32 	%r111, %r20, %r17;
	mad.lo.s32 	%r112, %r111, %r52, %r5;
	mul.wide.u32 	%rd13, %r112, 4;
	add.s64 	%rd14, %rd1, %rd13;
	ld.global.f32 	%f353, [%rd14];
$L__BB1_14:
	st.shared.f32 	[%r6+8192], %f353;
$L__BB1_15:
	setp.gt.u32 	%p40, %r62, %r63;
	bar.sync 	0;
	@%p40 bra 	$L__BB1_17;
	ld.shared.f32 	%f182, [%r6+8192];
	ld.shared.f32 	%f183, [%r11];
	ld.shared.f32 	%f184, [%r12];
	mul.f32 	%f185, %f183, %f184;
	sub.f32 	%f186, %f182, %f185;
	ld.shared.f32 	%f187, [%r11+4];
	ld.shared.f32 	%f188, [%r12+4];
	mul.f32 	%f189, %f187, %f188;
	sub.f32 	%f190, %f186, %f189;
	ld.shared.f32 	%f191, [%r11+8];
	ld.shared.f32 	%f192, [%r12+8];
	mul.f32 	%f193, %f191, %f192;
	sub.f32 	%f194, %f190, %f193;
	ld.shared.f32 	%f195, [%r11+12];
	ld.shared.f32 	%f196, [%r12+12];
	mul.f32 	%f197, %f195, %f196;
	sub.f32 	%f198, %f194, %f197;
	ld.shared.f32 	%f199, [%r11+16];
	ld.shared.f32 	%f200, [%r12+16];
	mul.f32 	%f201, %f199, %f200;
	sub.f32 	%f202, %f198, %f201;
	ld.shared.f32 	%f203, [%r11+20];
	ld.shared.f32 	%f204, [%r12+20];
	mul.f32 	%f205, %f203, %f204;
	sub.f32 	%f206, %f202, %f205;
	ld.shared.f32 	%f207, [%r11+24];
	ld.shared.f32 	%f208, [%r12+24];
	mul.f32 	%f209, %f207, %f208;
	sub.f32 	%f210, %f206, %f209;
	ld.shared.f32 	%f211, [%r11+28];
	ld.shared.f32 	%f212, [%r12+28];
	mul.f32 	%f213, %f211, %f212;
	sub.f32 	%f214, %f210, %f213;
	ld.shared.f32 	%f215, [%r11+32];
	ld.shared.f32 	%f216, [%r12+32];
	mul.f32 	%f217, %f215, %f216;
	sub.f32 	%f218, %f214, %f217;
	ld.shared.f32 	%f219, [%r11+36];
	ld.shared.f32 	%f220, [%r12+36];
	mul.f32 	%f221, %f219, %f220;
	sub.f32 	%f222, %f218, %f221;
	ld.shared.f32 	%f223, [%r11+40];
	ld.shared.f32 	%f224, [%r12+40];
	mul.f32 	%f225, %f223, %f224;
	sub.f32 	%f226, %f222, %f225;
	ld.shared.f32 	%f227, [%r11+44];
	ld.shared.f32 	%f228, [%r12+44];
	mul.f32 	%f229, %f227, %f228;
	sub.f32 	%f230, %f226, %f229;
	ld.shared.f32 	%f231, [%r11+48];
	ld.shared.f32 	%f232, [%r12+48];
	mul.f32 	%f233, %f231, %f232;
	sub.f32 	%f234, %f230, %f233;
	ld.shared.f32 	%f235, [%r11+52];
	ld.shared.f32 	%f236, [%r12+52];
	mul.f32 	%f237, %f235, %f236;
	sub.f32 	%f238, %f234, %f237;
	ld.shared.f32 	%f239, [%r11+56];
	ld.shared.f32 	%f240, [%r12+56];
	mul.f32 	%f241, %f239, %f240;
	sub.f32 	%f242, %f238, %f241;
	ld.shared.f32 	%f243, [%r11+60];
	ld.shared.f32 	%f244, [%r12+60];
	mul.f32 	%f245, %f243, %f244;
	sub.f32 	%f246, %f242, %f245;
	ld.shared.f32 	%f247, [%r11+64];
	ld.shared.f32 	%f248, [%r12+64];
	mul.f32 	%f249, %f247, %f248;
	sub.f32 	%f250, %f246, %f249;
	ld.shared.f32 	%f251, [%r11+68];
	ld.shared.f32 	%f252, [%r12+68];
	mul.f32 	%f253, %f251, %f252;
	sub.f32 	%f254, %f250, %f253;
	ld.shared.f32 	%f255, [%r11+72];
	ld.shared.f32 	%f256, [%r12+72];
	mul.f32 	%f257, %f255, %f256;
	sub.f32 	%f258, %f254, %f257;
	ld.shared.f32 	%f259, [%r11+76];
	ld.shared.f32 	%f260, [%r12+76];
	mul.f32 	%f261, %f259, %f260;
	sub.f32 	%f262, %f258, %f261;
	ld.shared.f32 	%f263, [%r11+80];
	ld.shared.f32 	%f264, [%r12+80];
	mul.f32 	%f265, %f263, %f264;
	sub.f32 	%f266, %f262, %f265;
	ld.shared.f32 	%f267, [%r11+84];
	ld.shared.f32 	%f268, [%r12+84];
	mul.f32 	%f269, %f267, %f268;
	sub.f32 	%f270, %f266, %f269;
	ld.shared.f32 	%f271, [%r11+88];
	ld.shared.f32 	%f272, [%r12+88];
	mul.f32 	%f273, %f271, %f272;
	sub.f32 	%f274, %f270, %f273;
	ld.shared.f32 	%f275, [%r11+92];
	ld.shared.f32 	%f276, [%r12+92];
	mul.f32 	%f277, %f275, %f276;
	sub.f32 	%f278, %f274, %f277;
	ld.shared.f32 	%f279, [%r11+96];
	ld.shared.f32 	%f280, [%r12+96];
	mul.f32 	%f281, %f279, %f280;
	sub.f32 	%f282, %f278, %f281;
	ld.shared.f32 	%f283, [%r11+100];
	ld.shared.f32 	%f284, [%r12+100];
	mul.f32 	%f285, %f283, %f284;
	sub.f32 	%f286, %f282, %f285;
	ld.shared.f32 	%f287, [%r11+104];
	ld.shared.f32 	%f288, [%r12+104];
	mul.f32 	%f289, %f287, %f288;
	sub.f32 	%f290, %f286, %f289;
	ld.shared.f32 	%f291, [%r11+108];
	ld.shared.f32 	%f292, [%r12+108];
	mul.f32 	%f293, %f291, %f292;
	sub.f32 	%f294, %f290, %f293;
	ld.shared.f32 	%f295, [%r11+112];
	ld.shared.f32 	%f296, [%r12+112];
	mul.f32 	%f297, %f295, %f296;
	sub.f32 	%f298, %f294, %f297;
	ld.shared.f32 	%f299, [%r11+116];
	ld.shared.f32 	%f300, [%r12+116];
	mul.f32 	%f301, %f299, %f300;
	sub.f32 	%f302, %f298, %f301;
	ld.shared.f32 	%f303, [%r11+120];
	ld.shared.f32 	%f304, [%r12+120];
	mul.f32 	%f305, %f303, %f304;
	sub.f32 	%f306, %f302, %f305;
	ld.shared.f32 	%f307, [%r11+124];
	ld.shared.f32 	%f308, [%r12+124];
	mul.f32 	%f309, %f307, %f308;
	sub.f32 	%f310, %f306, %f309;
	st.shared.f32 	[%r6+8192], %f310;
$L__BB1_17:
	bar.sync 	0;
	add.s32 	%r130, %r130, 1;
	setp.ne.s32 	%p41, %r130, %r128;
	@%p41 bra 	$L__BB1_11;
$L__BB1_18:
	mov.b32 	%r131, 0;
$L__BB1_19:
	setp.ne.s32 	%p42, %r4, 0;
	shl.b32 	%r114, %r131, 5;
	add.s32 	%r115, %r114, %r131;
	shl.b32 	%r116, %r115, 2;
	add.s32 	%r23, %r7, %r116;
	@%p42 bra 	$L__BB1_21;
	ld.shared.f32 	%f311, [%r23];
	sqrt.rn.f32 	%f312, %f311;
	st.shared.f32 	[%r23], %f312;
$L__BB1_21:
	bar.sync 	0;
	setp.ne.s32 	%p43, %r62, %r131;
	not.pred 	%p44, %p2;
	or.pred  	%p45, %p44, %p43;
	@%p45 bra 	$L__BB1_23;
	ld.shared.f32 	%f313, [%r8+128];
	ld.shared.f32 	%f314, [%r9];
	div.rn.f32 	%f315, %f313, %f314;
	st.shared.f32 	[%r8+128], %f315;
$L__BB1_23:
	bar.sync 	0;
	setp.lt.u32 	%p46, %r62, %r131;
	add.s32 	%r117, %r10, %r131;
	shl.b32 	%r118, %r117, 2;
	add.s32 	%r24, %r7, %r118;
	shl.b32 	%r119, %r131, 2;
	add.s32 	%r25, %r11, %r119;
	or.pred  	%p48, %p44, %p46;
	@%p48 bra 	$L__BB1_25;
	ld.shared.f32 	%f316, [%r25+128];
	ld.shared.f32 	%f317, [%r24];
	mul.f32 	%f318, %f316, %f317;
	ld.shared.f32 	%f319, [%r8+132];
	sub.f32 	%f320, %f319, %f318;
	st.shared.f32 	[%r8+132], %f320;
$L__BB1_25:
	setp.ne.s32 	%p49, %r4, 0;
	bar.sync 	0;
	@%p49 bra 	$L__BB1_27;
	ld.shared.f32 	%f321, [%r23+132];
	sqrt.rn.f32 	%f322, %f321;
	st.shared.f32 	[%r23+132], %f322;
$L__BB1_27:
	bar.sync 	0;
	add.s32 	%r120, %r131, 1;
	setp.ne.s32 	%p50, %r62, %r120;
	or.pred  	%p52, %p44, %p50;
	@%p52 bra 	$L__BB1_29;
	ld.shared.f32 	%f323, [%r8+128];
	ld.shared.f32 	%f324, [%r9];
	div.rn.f32 	%f325, %f323, %f324;
	st.shared.f32 	[%r8+128], %f325;
$L__BB1_29:
	bar.sync 	0;
	setp.le.u32 	%p53, %r62, %r131;
	or.pred  	%p55, %p44, %p53;
	@%p55 bra 	$L__BB1_31;
	ld.shared.f32 	%f326, [%r25+132];
	ld.shared.f32 	%f327, [%r24+4];
	mul.f32 	%f328, %f326, %f327;
	ld.shared.f32 	%f329, [%r8+132];
	sub.f32 	%f330, %f329, %f328;
	st.shared.f32 	[%r8+132], %f330;
$L__BB1_31:
	setp.ne.s32 	%p56, %r4, 0;
	bar.sync 	0;
	add.s32 	%r26, %r131, 2;
	@%p56 bra 	$L__BB1_33;
	ld.shared.f32 	%f331, [%r23+264];
	sqrt.rn.f32 	%f332, %f331;
	st.shared.f32 	[%r23+264], %f332;
$L__BB1_33:
	bar.sync 	0;
	setp.ne.s32 	%p57, %r62, %r26;
	or.pred  	%p59, %p44, %p57;
	@%p59 bra 	$L__BB1_35;
	ld.shared.f32 	%f333, [%r8+128];
	ld.shared.f32 	%f334, [%r9];
	div.rn.f32 	%f335, %f333, %f334;
	st.shared.f32 	[%r8+128], %f335;
$L__BB1_35:
	bar.sync 	0;
	setp.lt.u32 	%p60, %r62, %r26;
	or.pred  	%p62, %p44, %p60;
	@%p62 bra 	$L__BB1_37;
	ld.shared.f32 	%f336, [%r25+136];
	ld.shared.f32 	%f337, [%r24+8];
	mul.f32 	%f338, %f336, %f337;
	ld.shared.f32 	%f339, [%r8+132];
	sub.f32 	%f340, %f339, %f338;
	st.shared.f32 	[%r8+132], %f340;
$L__BB1_37:
	setp.ne.s32 	%p63, %r4, 0;
	bar.sync 	0;
	add.s32 	%r27, %r131, 3;
	@%p63 bra 	$L__BB1_39;
	ld.shared.f32 	%f341, [%r23+396];
	sqrt.rn.f32 	%f342, %f341;
	st.shared.f32 	[%r23+396], %f342;
$L__BB1_39:
	bar.sync 	0;
	setp.ne.s32 	%p64, %r62, %r27;
	or.pred  	%p66, %p44, %p64;
	@%p66 bra 	$L__BB1_41;
	ld.shared.f32 	%f343, [%r8+128];
	ld.shared.f32 	%f344, [%r9];
	div.rn.f32 	%f345, %f343, %f344;
	st.shared.f32 	[%r8+128], %f345;
$L__BB1_41:
	bar.sync 	0;
	setp.lt.u32 	%p67, %r62, %r27;
	or.pred  	%p69, %p44, %p67;
	@%p69 bra 	$L__BB1_43;
	ld.shared.f32 	%f346, [%r25+140];
	ld.shared.f32 	%f347, [%r24+12];
	mul.f32 	%f348, %f346, %f347;
	ld.shared.f32 	%f349, [%r8+132];
	sub.f32 	%f350, %f349, %f348;
	st.shared.f32 	[%r8+132], %f350;
$L__BB1_43:
	bar.sync 	0;
	add.s32 	%r131, %r131, 4;
	setp.ne.s32 	%p70, %r131, 32;
	@%p70 bra 	$L__BB1_19;
	bar.sync 	0;
	@%p71 bra 	$L__BB1_48;
	mov.f32 	%f354, 0f00000000;
	@%p72 bra 	$L__BB1_47;
	ld.shared.f32 	%f354, [%r6];
$L__BB1_47:
	add.s32 	%r121, %r17, %r16;
	mad.lo.s32 	%r122, %r121, %r52, %r5;
	mul.wide.u32 	%rd15, %r122, 4;
	add.s64 	%rd16, %rd1, %rd15;
	st.global.f32 	[%rd16], %f354;
$L__BB1_48:
	bar.sync 	0;
	bra.uni 	$L__BB1_90;
$L__BB1_49:
	shl.b32 	%r85, %r129, 5;
	add.s32 	%r29, %r85, %r63;
	mul.lo.s32 	%r30, %r29, %r51;
	add.s32 	%r86, %r30, %r16;
	mad.lo.s32 	%r87, %r86, %r52, %r5;
	mul.wide.u32 	%rd6, %r87, 4;
	add.s64 	%rd3, %rd1, %rd6;
	@%p12 bra 	$L__BB1_53;
	max.s32 	%r88, %r29, %r16;
	setp.ge.s32 	%p17, %r88, %r51;
	mov.f32 	%f355, 0f00000000;
	@%p17 bra 	$L__BB1_52;
	ld.global.f32 	%f355, [%rd3];
$L__BB1_52:
	st.shared.f32 	[%r6+4096], %f355;
$L__BB1_53:
	setp.eq.s32 	%p18, %r128, 0;
	bar.sync 	0;
	@%p18 bra 	$L__BB1_64;
	add.s32 	%r89, %r62, %r17;
	mad.lo.s32 	%r133, %r52, %r89, %r5;
	neg.s32 	%r135, %r128;
	add.s32 	%r90, %r62, %r30;
	mad.lo.s32 	%r134, %r52, %r90, %r5;
	mov.u32 	%r132, %r62;
$L__BB1_55:
	@%p12 bra 	$L__BB1_59;
	max.s32 	%r91, %r15, %r132;
	setp.ge.s32 	%p20, %r91, %r51;
	mov.f32 	%f356, 0f00000000;
	@%p20 bra 	$L__BB1_58;
	mul.wide.u32 	%rd7, %r133, 4;
	add.s64 	%rd8, %rd1, %rd7;
	ld.global.f32 	%f356, [%rd8];
$L__BB1_58:
	st.shared.f32 	[%r6+8192], %f356;
$L__BB1_59:
	bar.sync 	0;
	@%p12 bra 	$L__BB1_63;
	max.s32 	%r92, %r29, %r132;
	setp.ge.s32 	%p22, %r92, %r51;
	mov.f32 	%f357, 0f00000000;
	@%p22 bra 	$L__BB1_62;
	mul.wide.u32 	%rd9, %r134, 4;
	add.s64 	%rd10, %rd1, %rd9;
	ld.global.f32 	%f357, [%rd10];
$L__BB1_62:
	st.shared.f32 	[%r6+8192], %f357;
$L__BB1_63:
	bar.sync 	0;
	ld.shared.f32 	%f19, [%r6+4096];
	ld.shared.f32 	%f20, [%r11+8192];
	shl.b32 	%r93, %r62, 2;
	add.s32 	%r94, %r7, %r93;
	ld.shared.f32 	%f21, [%r94+12288];
	mul.f32 	%f22, %f20, %f21;
	sub.f32 	%f23, %f19, %f22;
	ld.shared.f32 	%f24, [%r11+8196];
	ld.shared.f32 	%f25, [%r94+12416];
	mul.f32 	%f26, %f24, %f25;
	sub.f32 	%f27, %f23, %f26;
	ld.shared.f32 	%f28, [%r11+8200];
	ld.shared.f32 	%f29, [%r94+12544];
	mul.f32 	%f30, %f28, %f29;
	sub.f32 	%f31, %f27, %f30;
	ld.shared.f32 	%f32, [%r11+8204];
	ld.shared.f32 	%f33, [%r94+12672];
	mul.f32 	%f34, %f32, %f33;
	sub.f32 	%f35, %f31, %f34;
	ld.shared.f32 	%f36, [%r11+8208];
	ld.shared.f32 	%f37, [%r94+12800];
	mul.f32 	%f38, %f36, %f37;
	sub.f32 	%f39, %f35, %f38;
	ld.shared.f32 	%f40, [%r11+8212];
	ld.shared.f32 	%f41, [%r94+12928];
	mul.f32 	%f42, %f40, %f41;
	sub.f32 	%f43, %f39, %f42;
	ld.shared.f32 	%f44, [%r11+8216];
	ld.shared.f32 	%f45, [%r94+13056];
	mul.f32 	%f46, %f44, %f45;
	sub.f32 	%f47, %f43, %f46;
	ld.shared.f32 	%f48, [%r11+8220];
	ld.shared.f32 	%f49, [%r94+13184];
	mul.f32 	%f50, %f48, %f49;
	sub.f32 	%f51, %f47, %f50;
	ld.shared.f32 	%f52, [%r11+8224];
	ld.shared.f32 	%f53, [%r94+13312];
	mul.f32 	%f54, %f52, %f53;
	sub.f32 	%f55, %f51, %f54;
	ld.shared.f32 	%f56, [%r11+8228];
	ld.shared.f32 	%f57, [%r94+13440];
	mul.f32 	%f58, %f56, %f57;
	sub.f32 	%f59, %f55, %f58;
	ld.shared.f32 	%f60, [%r11+8232];
	ld.shared.f32 	%f61, [%r94+13568];
	mul.f32 	%f62, %f60, %f61;
	sub.f32 	%f63, %f59, %f62;
	ld.shared.f32 	%f64, [%r11+8236];
	ld.shared.f32 	%f65, [%r94+13696];
	mul.f32 	%f66, %f64, %f65;
	sub.f32 	%f67, %f63, %f66;
	ld.shared.f32 	%f68, [%r11+8240];
	ld.shared.f32 	%f69, [%r94+13824];
	mul.f32 	%f70, %f68, %f69;
	sub.f32 	%f71, %f67, %f70;
	ld.shared.f32 	%f72, [%r11+8244];
	ld.shared.f32 	%f73, [%r94+13952];
	mul.f32 	%f74, %f72, %f73;
	sub.f32 	%f75, %f71, %f74;
	ld.shared.f32 	%f76, [%r11+8248];
	ld.shared.f32 	%f77, [%r94+14080];
	mul.f32 	%f78, %f76, %f77;
	sub.f32 	%f79, %f75, %f78;
	ld.shared.f32 	%f80, [%r11+8252];
	ld.shared.f32 	%f81, [%r94+14208];
	mul.f32 	%f82, %f80, %f81;
	sub.f32 	%f83, %f79, %f82;
	ld.shared.f32 	%f84, [%r11+8256];
	ld.shared.f32 	%f85, [%r94+14336];
	mul.f32 	%f86, %f84, %f85;
	sub.f32 	%f87, %f83, %f86;
	ld.shared.f32 	%f88, [%r11+8260];
	ld.shared.f32 	%f89, [%r94+14464];
	mul.f32 	%f90, %f88, %f89;
	sub.f32 	%f91, %f87, %f90;
	ld.shared.f32 	%f92, [%r11+8264];
	ld.shared.f32 	%f93, [%r94+14592];
	mul.f32 	%f94, %f92, %f93;
	sub.f32 	%f95, %f91, %f94;
	ld.shared.f32 	%f96, [%r11+8268];
	ld.shared.f32 	%f97, [%r94+14720];
	mul.f32 	%f98, %f96, %f97;
	sub.f32 	%f99, %f95, %f98;
	ld.shared.f32 	%f100, [%r11+8272];
	ld.shared.f32 	%f101, [%r94+14848];
	mul.f32 	%f102, %f100, %f101;
	sub.f32 	%f103, %f99, %f102;
	ld.shared.f32 	%f104, [%r11+8276];
	ld.shared.f32 	%f105, [%r94+14976];
	mul.f32 	%f106, %f104, %f105;
	sub.f32 	%f107, %f103, %f106;
	ld.shared.f32 	%f108, [%r11+8280];
	ld.shared.f32 	%f109, [%r94+15104];
	mul.f32 	%f110, %f108, %f109;
	sub.f32 	%f111, %f107, %f110;
	ld.shared.f32 	%f112, [%r11+8284];
	ld.shared.f32 	%f113, [%r94+15232];
	mul.f32 	%f114, %f112, %f113;
	sub.f32 	%f115, %f111, %f114;
	ld.shared.f32 	%f116, [%r11+8288];
	ld.shared.f32 	%f117, [%r94+15360];
	mul.f32 	%f118, %f116, %f117;
	sub.f32 	%f119, %f115, %f118;
	ld.shared.f32 	%f120, [%r11+8292];
	ld.shared.f32 	%f121, [%r94+15488];
	mul.f32 	%f122, %f120, %f121;
	sub.f32 	%f123, %f119, %f122;
	ld.shared.f32 	%f124, [%r11+8296];
	ld.shared.f32 	%f125, [%r94+15616];
	mul.f32 	%f126, %f124, %f125;
	sub.f32 	%f127, %f123, %f126;
	ld.shared.f32 	%f128, [%r11+8300];
	ld.shared.f32 	%f129, [%r94+15744];
	mul.f32 	%f130, %f128, %f129;
	sub.f32 	%f131, %f127, %f130;
	ld.shared.f32 	%f132, [%r11+8304];
	ld.shared.f32 	%f133, [%r94+15872];
	mul.f32 	%f134, %f132, %f133;
	sub.f32 	%f135, %f131, %f134;
	ld.shared.f32 	%f136, [%r11+8308];
	ld.shared.f32 	%f137, [%r94+16000];
	mul.f32 	%f138, %f136, %f137;
	sub.f32 	%f139, %f135, %f138;
	ld.shared.f32 	%f140, [%r11+8312];
	ld.shared.f32 	%f141, [%r94+16128];
	mul.f32 	%f142, %f140, %f141;
	sub.f32 	%f143, %f139, %f142;
	ld.shared.f32 	%f144, [%r11+8316];
	ld.shared.f32 	%f145, [%r94+16256];
	mul.f32 	%f146, %f144, %f145;
	sub.f32 	%f147, %f143, %f146;
	st.shared.f32 	[%r6+4096], %f147;
	bar.sync 	0;
	add.s32 	%r135, %r135, 1;
	setp.ne.s32 	%p23, %r135, 0;
	add.s32 	%r134, %r134, %r13;
	add.s32 	%r133, %r133, %r13;
	add.s32 	%r132, %r132, 32;
	@%p23 bra 	$L__BB1_55;
$L__BB1_64:
	mov.b32 	%r136, 0;
$L__BB1_65:
	setp.ne.s32 	%p24, %r62, 0;
	shl.b32 	%r96, %r136, 5;
	add.s32 	%r97, %r96, %r136;
	shl.b32 	%r98, %r97, 2;
	add.s32 	%r43, %r7, %r98;
	shl.b32 	%r44, %r136, 2;
	add.s32 	%r45, %r11, %r44;
	@%p24 bra 	$L__BB1_67;
	ld.shared.f32 	%f148, [%r45+4096];
	ld.shared.f32 	%f149, [%r43];
	div.rn.f32 	%f150, %f148, %f149;
	st.shared.f32 	[%r45+4096], %f150;
$L__BB1_67:
	bar.sync 	0;
	setp.le.u32 	%p25, %r62, %r136;
	add.s32 	%r46, %r12, %r44;
	@%p25 bra 	$L__BB1_69;
	ld.shared.f32 	%f151, [%r45+4096];
	ld.shared.f32 	%f152, [%r46];
	mul.f32 	%f153, %f151, %f152;
	ld.shared.f32 	%f154, [%r8+4096];
	sub.f32 	%f155, %f154, %f153;
	st.shared.f32 	[%r8+4096], %f155;
$L__BB1_69:
	bar.sync 	0;
	@%p24 bra 	$L__BB1_71;
	ld.shared.f32 	%f156, [%r45+4100];
	ld.shared.f32 	%f157, [%r43+132];
	div.rn.f32 	%f158, %f156, %f157;
	st.shared.f32 	[%r45+4100], %f158;
$L__BB1_71:
	bar.sync 	0;
	add.s32 	%r99, %r136, 1;
	setp.le.u32 	%p27, %r62, %r99;
	@%p27 bra 	$L__BB1_73;
	ld.shared.f32 	%f159, [%r45+4100];
	ld.shared.f32 	%f160, [%r46+4];
	mul.f32 	%f161, %f159, %f160;
	ld.shared.f32 	%f162, [%r8+4096];
	sub.f32 	%f163, %f162, %f161;
	st.shared.f32 	[%r8+4096], %f163;
$L__BB1_73:
	setp.ne.s32 	%p28, %r62, 0;
	bar.sync 	0;
	@%p28 bra 	$L__BB1_75;
	ld.shared.f32 	%f164, [%r45+4104];
	ld.shared.f32 	%f165, [%r43+264];
	div.rn.f32 	%f166, %f164, %f165;
	st.shared.f32 	[%r45+4104], %f166;
$L__BB1_75:
	bar.sync 	0;
	add.s32 	%r100, %r136, 2;
	setp.le.u32 	%p29, %r62, %r100;
	@%p29 bra 	$L__BB1_77;
	ld.shared.f32 	%f167, [%r45+4104];
	ld.shared.f32 	%f168, [%r46+8];
	mul.f32 	%f169, %f167, %f168;
	ld.shared.f32 	%f170, [%r8+4096];
	sub.f32 	%f171, %f170, %f169;
	st.shared.f32 	[%r8+4096], %f171;
$L__BB1_77:
	bar.sync 	0;
	@%p28 bra 	$L__BB1_79;
	ld.shared.f32 	%f172, [%r45+4108];
	ld.shared.f32 	%f173, [%r43+396];
	div.rn.f32 	%f174, %f172, %f173;
	st.shared.f32 	[%r45+4108], %f174;
$L__BB1_79:
	add.s32 	%r101, %r136, 3;
	bar.sync 	0;
	setp.le.u32 	%p31, %r62, %r101;
	setp.eq.s32 	%p32, %r101, 31;
	or.pred  	%p33, %p31, %p32;
	@%p33 bra 	$L__BB1_81;
	ld.shared.f32 	%f175, [%r45+4108];
	ld.shared.f32 	%f176, [%r46+12];
	mul.f32 	%f177, %f175, %f176;
	ld.shared.f32 	%f178, [%r8+4096];
	sub.f32 	%f179, %f178, %f177;
	st.shared.f32 	[%r8+4096], %f179;
$L__BB1_81:
	bar.sync 	0;
	add.s32 	%r136, %r136, 4;
	setp.ne.s32 	%p34, %r136, 32;
	@%p34 bra 	$L__BB1_65;
	bar.sync 	0;
	max.s32 	%r102, %r29, %r16;
	setp.ge.s32 	%p35, %r102, %r51;
	@%p35 bra 	$L__BB1_86;
	and.b32  	%r103, %r4, 992;
	setp.ne.s32 	%p36, %r103, 0;
	mov.f32 	%f358, 0f00000000;
	@%p36 bra 	$L__BB1_85;
	ld.shared.f32 	%f358, [%r6+4096];
$L__BB1_85:
	shl.b32 	%r104, %r129, 5;
	add.s32 	%r105, %r104, %r63;
	mad.lo.s32 	%r106, %r105, %r51, %r16;
	mad.lo.s32 	%r107, %r106, %r52, %r5;
	mul.wide.u32 	%rd11, %r107, 4;
	add.s64 	%rd12, %rd1, %rd11;
	st.global.f32 	[%rd12], %f358;
$L__BB1_86:
	bar.sync 	0;
	bra.uni 	$L__BB1_90;
$L__BB1_87:
	shl.b32 	%r123, %r129, 5;
	add.s32 	%r48, %r123, %r63;
	max.s32 	%r124, %r48, %r16;
	setp.ge.s32 	%p73, %r124, %r51;
	@%p73 bra 	$L__BB1_89;
	mad.lo.s32 	%r125, %r48, %r51, %r16;
	mad.lo.s32 	%r126, %r125, %r52, %r5;
	mul.wide.u32 	%rd17, %r126, 4;
	add.s64 	%rd18, %rd1, %rd17;
	mov.b32 	%r127, 0;
	st.global.u32 	[%rd18], %r127;
$L__BB1_89:
	bar.sync 	0;
$L__BB1_90:
	add.s32 	%r129, %r129, 1;
	setp.ne.s32 	%p74, %r129, %r1;
	@%p74 bra 	$L__BB1_7;
	bar.sync 	0;
	add.s32 	%r128, %r128, 1;
	setp.ne.s32 	%p75, %r128, %r1;
	@%p75 bra 	$L__BB1_2;
$L__BB1_92:
	ret;

}


// ===== COMPILED SASS (sm_100) =====

	.target	sm_100

	.elftype	@"ET_EXEC"


//--------------------- .note.nv.tkinfo           --------------------------
	.section	.note.nv.tkinfo,"",@"SHT_NOTE"
	.sectionflags	@"SHF_NOTE_NV_TKINFO"
	.tkinfo
        /*0018*/ 	.word	0x00000002
        /*0030*/ 	.string	""
        /*0030*/ 	.string	"ptxas"
        /*0030*/ 	.string	"Cuda compilation tools, release 13.0, V13.0.88"
        /*0030*/ 	.string	"Build cuda_13.0.r13.0/compiler.36424714_0"
        /*0030*/ 	.string	"-arch sm_100 -m 64 "



//--------------------- .note.nv.cuinfo           --------------------------
	.section	.note.nv.cuinfo,"",@"SHT_NOTE"
	.sectionflags	@"SHF_NOTE_NV_CUINFO"
        /*0018*/ 	.short	0x0002
        /*001a*/ 	.short	0x0064
        /*001c*/ 	.short	0x0082
	.zero		2


//--------------------- .nv.info                  --------------------------
	.section	.nv.info,"",@"SHT_CUDA_INFO"
	.align	4


	//----- nvinfo : EIATTR_REGCOUNT
	.align		4
        /*0000*/ 	.byte	0x04, 0x2f
        /*0002*/ 	.short	(.L_1 - .L_0)
	.align		4
.L_0:
        /*0004*/ 	.word	index@(_Z19left_looking_kernelPfiii)
        /*0008*/ 	.word	0x00000020


	//----- nvinfo : EIATTR_FRAME_SIZE
	.align		4
.L_1:
        /*000c*/ 	.byte	0x04, 0x11
        /*000e*/ 	.short	(.L_3 - .L_2)
	.align		4
.L_2:
        /*0010*/ 	.word	index@($__internal_3_$__cuda_sm3x_div_rn_noftz_f32_slowpath)
        /*0014*/ 	.word	0x00000000


	//----- nvinfo : EIATTR_FRAME_SIZE
	.align		4
.L_3:
        /*0018*/ 	.byte	0x04, 0x11
        /*001a*/ 	.short	(.L_5 - .L_4)
	.align		4
.L_4:
        /*001c*/ 	.word	index@($__internal_2_$__cuda_sm20_sqrt_rn_f32_slowpath)
        /*0020*/ 	.word	0x00000000


	//----- nvinfo : EIATTR_FRAME_SIZE
	.align		4
.L_5:
        /*0024*/ 	.byte	0x04, 0x11
        /*0026*/ 	.short	(.L_7 - .L_6)
	.align		4
.L_6:
        /*0028*/ 	.word	index@(_Z19left_looking_kernelPfiii)
        /*002c*/ 	.word	0x00000000


	//----- nvinfo : EIATTR_REGCOUNT
	.align		4
.L_7:
        /*0030*/ 	.byte	0x04, 0x2f
        /*0032*/ 	.short	(.L_9 - .L_8)
	.align		4
.L_8:
        /*0034*/ 	.word	index@(_Z28left_looking_kernel_less_memPfiii)
        /*0038*/ 	.word	0x00000020


	//----- nvinfo : EIATTR_FRAME_SIZE
	.align		4
.L_9:
        /*003c*/ 	.byte	0x04, 0x11
        /*003e*/ 	.short	(.L_11 - .L_10)
	.align		4
.L_10:
        /*0040*/ 	.word	index@($__internal_1_$__cuda_sm3x_div_rn_noftz_f32_slowpath)
        /*0044*/ 	.word	0x00000000


	//----- nvinfo : EIATTR_FRAME_SIZE
	.align		4
.L_11:
        /*0048*/ 	.byte	0x04, 0x11
        /*004a*/ 	.short	(.L_13 - .L_12)
	.align		4
.L_12:
        /*004c*/ 	.word	index@($__internal_0_$__cuda_sm20_sqrt_rn_f32_slowpath)
        /*0050*/ 	.word	0x00000000


	//----- nvinfo : EIATTR_FRAME_SIZE
	.align		4
.L_13:
        /*0054*/ 	.byte	0x04, 0x11
        /*0056*/ 	.short	(.L_15 - .L_14)
	.align		4
.L_14:
        /*0058*/ 	.word	index@(_Z28left_looking_kernel_less_memPfiii)
        /*005c*/ 	.word	0x00000000


	//----- nvinfo : EIATTR_MIN_STACK_SIZE
	.align		4
.L_15:
        /*0060*/ 	.byte	0x04, 0x12
        /*0062*/ 	.short	(.L_17 - .L_16)
	.align		4
.L_16:
        /*0064*/ 	.word	index@(_Z28left_looking_kernel_less_memPfiii)
        /*0068*/ 	.word	0x00000000


	//----- nvinfo : EIATTR_MIN_STACK_SIZE
	.align		4
.L_17:
        /*006c*/ 	.byte	0x04, 0x12
        /*006e*/ 	.short	(.L_19 - .L_18)
	.align		4
.L_18:
        /*0070*/ 	.word	index@(_Z19left_looking_kernelPfiii)
        /*0074*/ 	.word	0x00000000
.L_19:


//--------------------- .nv.compat                --------------------------
	.section	.nv.compat,"",@"SHT_CUDA_COMPAT_INFO"
	.align	4
        /*0000*/ 	.byte	0x02, 0x09, 0x00, 0x00, 0x02, 0x02, 0x01, 0x00, 0x02, 0x05, 0x05, 0x00, 0x03, 0x07, 0x01, 0x01
        /*0010*/ 	.byte	0x02, 0x03, 0x00, 0x00, 0x02, 0x06, 0x01, 0x00, 0x04, 0x0b, 0x08, 0x00, 0x01, 0x00, 0x00, 0x00
        /*0020*/ 	.byte	0x00, 0x00, 0x00, 0x00


//--------------------- .nv.info._Z28left_looking_kernel_less_memPfiii --------------------------
	.section	.nv.info._Z28left_looking_kernel_less_memPfiii,"",@"SHT_CUDA_INFO"
	.sectionflags	@""
	.align	4


	//----- nvinfo : EIATTR_CUDA_API_VERSION
	.align		4
        /*0000*/ 	.byte	0x04, 0x37
        /*0002*/ 	.short	(.L_21 - .L_20)
.L_20:
        /*0004*/ 	.word	0x00000082


	//----- nvinfo : EIATTR_KPARAM_INFO
	.align		4
.L_21:
        /*0008*/ 	.byte	0x04, 0x17
        /*000a*/ 	.short	(.L_23 - .L_22)
.L_22:
        /*000c*/ 	.word	0x00000000
        /*0010*/ 	.short	0x0003
        /*0012*/ 	.short	0x0010
        /*0014*/ 	.byte	0x00, 0xf0, 0x11, 0x00


	//----- nvinfo : EIATTR_KPARAM_INFO
	.align		4
.L_23:
        /*0018*/ 	.byte	0x04, 0x17
        /*001a*/ 	.short	(.L_25 - .L_24)
.L_24:
        /*001c*/ 	.word	0x00000000
        /*0020*/ 	.short	0x0002
        /*0022*/ 	.short	0x000c
        /*0024*/ 	.byte	0x00, 0xf0, 0x11, 0x00


	//----- nvinfo : EIATTR_KPARAM_INFO
	.align		4
.L_25:
        /*0028*/ 	.byte	0x04, 0x17
        /*002a*/ 	.short	(.L_27 - .L_26)
.L_26:
        /*002c*/ 	.word	0x00000000
        /*0030*/ 	.short	0x0001
        /*0032*/ 	.short	0x0008
        /*0034*/ 	.byte	0x00, 0xf0, 0x11, 0x00


	//----- nvinfo : EIATTR_KPARAM_INFO
	.align		4
.L_27:
        /*0038*/ 	.byte	0x04, 0x17
        /*003a*/ 	.short	(.L_29 - .L_28)
.L_28:
        /*003c*/ 	.word	0x00000000
        /*0040*/ 	.short	0x0000
        /*0042*/ 	.short	0x0000
        /*0044*/ 	.byte	0x00, 0xf5, 0x21, 0x00


	//----- nvinfo : EIATTR_SPARSE_MMA_MASK
	.align		4
.L_29:
        /*0048*/ 	.byte	0x03, 0x50
        /*004a*/ 	.short	0x0000


	//----- nvinfo : EIATTR_MAXREG_COUNT
	.align		4
        /*004c*/ 	.byte	0x03, 0x1b
        /*004e*/ 	.short	0x00ff


	//----- nvinfo : EIATTR_NUM_BARRIERS
	.align		4
        /*0050*/ 	.byte	0x02, 0x4c
        /*0052*/ 	.byte	0x01
	.zero		1


	//----- nvinfo : EIATTR_MERCURY_ISA_VERSION
	.align		4
        /*0054*/ 	.byte	0x03, 0x5f
        /*0056*/ 	.short	0x0101


	//----- nvinfo : EIATTR_VRC_CTA_INIT_COUNT
	.align		4
        /*0058*/ 	.byte	0x02, 0x4a
	.zero		1
	.zero		1


	//----- nvinfo : EIATTR_EXIT_INSTR_OFFSETS
	.align		4
        /*005c*/ 	.byte	0x04, 0x1c
        /*005e*/ 	.short	(.L_31 - .L_30)


	//   ....[0]....
.L_30:
        /*0060*/ 	.word	0x000000a0


	//   ....[1]....
        /*0064*/ 	.word	0x00002e90


	//----- nvinfo : EIATTR_CRS_STACK_SIZE
	.align		4
.L_31:
        /*0068*/ 	.byte	0x04, 0x1e
        /*006a*/ 	.short	(.L_33 - .L_32)
.L_32:
        /*006c*/ 	.word	0x00000000


	//----- nvinfo : EIATTR_CBANK_PARAM_SIZE
	.align		4
.L_33:
        /*0070*/ 	.byte	0x03, 0x19
        /*0072*/ 	.short	0x0014


	//----- nvinfo : EIATTR_PARAM_CBANK
	.align		4
        /*0074*/ 	.byte	0x04, 0x0a
        /*0076*/ 	.short	(.L_35 - .L_34)
	.align		4
.L_34:
        /*0078*/ 	.word	index@(.nv.constant0._Z28left_looking_kernel_less_memPfiii)
        /*007c*/ 	.short	0x0380
        /*007e*/ 	.short	0x0014


	//----- nvinfo : EIATTR_SW_WAR
	.align		4
.L_35:
        /*0080*/ 	.byte	0x04, 0x36
        /*0082*/ 	.short	(.L_37 - .L_36)
.L_36:
        /*0084*/ 	.word	0x00000008
.L_37:


//--------------------- .nv.info._Z19left_looking_kernelPfiii --------------------------
	.section	.nv.info._Z19left_looking_kernelPfiii,"",@"SHT_CUDA_INFO"
	.sectionflags	@""
	.align	4


	//----- nvinfo : EIATTR_CUDA_API_VERSION
	.align		4
        /*0000*/ 	.byte	0x04, 0x37
        /*0002*/ 	.short	(.L_39 - .L_38)
.L_38:
        /*0004*/ 	.word	0x00000082


	//----- nvinfo : EIATTR_KPARAM_INFO
	.align		4
.L_39:
        /*0008*/ 	.byte	0x04, 0x17
        /*000a*/ 	.short	(.L_41 - .L_40)
.L_40:
        /*000c*/ 	.word	0x00000000
        /*0010*/ 	.short	0x0003
        /*0012*/ 	.short	0x0010
        /*0014*/ 	.byte	0x00, 0xf0, 0x11, 0x00


	//----- nvinfo : EIATTR_KPARAM_INFO
	.align		4
.L_41:
        /*0018*/ 	.byte	0x04, 0x17
        /*001a*/ 	.short	(.L_43 - .L_42)
.L_42:
        /*001c*/ 	.word	0x00000000
        /*0020*/ 	.short	0x0002
        /*0022*/ 	.short	0x000c
        /*0024*/ 	.byte	0x00, 0xf0, 0x11, 0x00


	//----- nvinfo : EIATTR_KPARAM_INFO
	.align		4
.L_43:
        /*0028*/ 	.byte	0x04, 0x17
        /*002a*/ 	.short	(.L_45 - .L_44)
.L_44:
        /*002c*/ 	.word	0x00000000
        /*0030*/ 	.short	0x0001
        /*0032*/ 	.short	0x0008
        /*0034*/ 	.byte	0x00, 0xf0, 0x11, 0x00


	//----- nvinfo : EIATTR_KPARAM_INFO
	.align		4
.L_45:
        /*0038*/ 	.byte	0x04, 0x17
        /*003a*/ 	.short	(.L_47 - .L_46)
.L_46:
        /*003c*/ 	.word	0x00000000
        /*0040*/ 	.short	0x0000
        /*0042*/ 	.short	0x0000
        /*0044*/ 	.byte	0x00, 0xf5, 0x21, 0x00


	//----- nvinfo : EIATTR_SPARSE_MMA_MASK
	.align		4
.L_47:
        /*0048*/ 	.byte	0x03, 0x50
        /*004a*/ 	.short	0x0000


	//----- nvinfo : EIATTR_MAXREG_COUNT
	.align		4
        /*004c*/ 	.byte	0x03, 0x1b
        /*004e*/ 	.short	0x00ff


	//----- nvinfo : EIATTR_NUM_BARRIERS
	.align		4
        /*0050*/ 	.byte	0x02, 0x4c
        /*0052*/ 	.byte	0x01
	.zero		1


	//----- nvinfo : EIATTR_MERCURY_ISA_VERSION
	.align		4
        /*0054*/ 	.byte	0x03, 0x5f
        /*0056*/ 	.short	0x0101


	//----- nvinfo : EIATTR_VRC_CTA_INIT_COUNT
	.align		4
        /*0058*/ 	.byte	0x02, 0x4a
	.zero		1
	.zero		1


	//----- nvinfo : EIATTR_EXIT_INSTR_OFFSETS
	.align		4
        /*005c*/ 	.byte	0x04, 0x1c
        /*005e*/ 	.short	(.L_49 - .L_48)


	//   ....[0]....
.L_48:
        /*0060*/ 	.word	0x000000a0


	//   ....[1]....
        /*0064*/ 	.word	0x00004630


	//----- nvinfo : EIATTR_CRS_STACK_SIZE
	.align		4
.L_49:
        /*0068*/ 	.byte	0x04, 0x1e
        /*006a*/ 	.short	(.L_51 - .L_50)
.L_50:
        /*006c*/ 	.word	0x00000000


	//----- nvinfo : EIATTR_CBANK_PARAM_SIZE
	.align		4
.L_51:
        /*0070*/ 	.byte	0x03, 0x19
        /*0072*/ 	.short	0x0014


	//----- nvinfo : EIATTR_PARAM_CBANK
	.align		4
        /*0074*/ 	.byte	0x04, 0x0a
        /*0076*/ 	.short	(.L_53 - .L_52)
	.align		4
.L_52:
        /*0078*/ 	.word	index@(.nv.constant0._Z19left_looking_kernelPfiii)
        /*007c*/ 	.short	0x0380
        /*007e*/ 	.short	0x0014


	//----- nvinfo : EIATTR_SW_WAR
	.align		4
.L_53:
        /*0080*/ 	.byte	0x04, 0x36
        /*0082*/ 	.short	(.L_55 - .L_54)
.L_54:
        /*0084*/ 	.word	0x00000008
.L_55:


//--------------------- .nv.callgraph             --------------------------
	.section	.nv.callgraph,"",@"SHT_CUDA_CALLGRAPH"
	.align	4
	.sectionentsize	8
	.align		4
        /*0000*/ 	.word	0x00000000
	.align		4
        /*0004*/ 	.word	0xffffffff
	.align		4
        /*0008*/ 	.word	0x00000000
	.align		4
        /*000c*/ 	.word	0xfffffffe
	.align		4
        /*0010*/ 	.word	0x00000000
	.align		4
        /*0014*/ 	.word	0xfffffffd
	.align		4
        /*0018*/ 	.word	0x00000000
	.align		4
        /*001c*/ 	.word	0xfffffffc


//--------------------- .text._Z28left_looking_kernel_less_memPfiii --------------------------
	.section	.text._Z28left_looking_kernel_less_memPfiii,"ax",@progbits
	.align	128
        .global         _Z28left_looking_kernel_less_memPfiii
        .type           _Z28left_looking_kernel_less_memPfiii,@function
        .size           _Z28left_looking_kernel_less_memPfiii,(.L_x_269 - _Z28left_looking_kernel_less_memPfiii)
        .other          _Z28left_looking_kernel_less_memPfiii,@"STO_CUDA_ENTRY STV_DEFAULT"
_Z28left_looking_kernel_less_memPfiii:
.text._Z28left_looking_kernel_less_memPfiii:
[----:B------:R-:W-:Y:S01]  /*0000*/  LDC R1, c[0x0][0x37c] ;  /* 0x0000df00ff017b82 */ /* 0x000fe20000000800 */
[----:B------:R-:W0:Y:S02]  /*0010*/  LDCU UR5, c[0x0][0x388] ;  /* 0x00007100ff0577ac */ /* 0x000e240008000800 */
[----:B0-----:R-:W-:Y:S02]  /*0020*/  USHF.R.S32.HI UR4, URZ, 0x1f, UR5 ;  /* 0x0000001fff047899 */ /* 0x001fe40008011405 */
[----:B------:R-:W-:Y:S02]  /*0030*/  ULOP3.LUT UP0, URZ, UR5, 0x1f, URZ, 0xc0, !UPT ;  /* 0x0000001f05ff7892 */ /* 0x000fe4000f80c0ff */
[----:B------:R-:W-:-:S04]  /*0040*/  ULEA.HI UR4, UR4, UR5, URZ, 0x5 ;  /* 0x0000000504047291 */ /* 0x000fc8000f8f28ff */
[----:B------:R-:W-:Y:S02]  /*0050*/  USHF.R.S32.HI UR5, URZ, 0x5, UR4 ;  /* 0x00000005ff057899 */ /* 0x000fe40008011404 */
[----:B------:R-:W-:-:S03]  /*0060*/  ULEA.HI.SX32 UR7, UR4, 0x1, 0x1b ;  /* 0x0000000104077891 */ /* 0x000fc6000f8fdaff */
[----:B------:R-:W-:-:S04]  /*0070*/  @!UP0 UIADD3 UR7, UPT, UPT, UR5, URZ, URZ ;  /* 0x000000ff05078290 */ /* 0x000fc8000fffe0ff */
[----:B------:R-:W-:-:S06]  /*0080*/  UISETP.GE.AND UP0, UPT, UR7, 0x1, UPT ;  /* 0x000000010700788c */ /* 0x000fcc000bf06270 */
[----:B------:R-:W-:-:S13]  /*0090*/  PLOP3.LUT P0, PT, PT, PT, UP0, 0x80, 0x8 ;  /* 0x000000000008781c */ /* 0x000fda0003f0f008 */
[----:B------:R-:W-:Y:S05]  /*00a0*/  @!P0 EXIT ;  /* 0x000000000000894d */ /* 0x000fea0003800000 */
[----:B------:R-:W0:Y:S01]  /*00b0*/  S2R R3, SR_TID.Y ;  /* 0x0000000000037919 */ /* 0x000e220000002200 */
[----:B------:R-:W1:Y:S01]  /*00c0*/  S2UR UR5, SR_CgaCtaId ;  /* 0x00000000000579c3 */ /* 0x000e620000008800 */
[----:B------:R-:W2:Y:S01]  /*00d0*/  LDCU UR9, c[0x0][0x390] ;  /* 0x00007200ff0977ac */ /* 0x000ea20008000800 */
[----:B------:R-:W3:Y:S01]  /*00e0*/  S2R R4, SR_TID.Z ;  /* 0x0000000000047919 */ /* 0x000ee20000002300 */
[----:B------:R-:W4:Y:S01]  /*00f0*/  LDCU UR8, c[0x0][0x38c] ;  /* 0x00007180ff0877ac */ /* 0x000f220008000800 */
[----:B------:R-:W5:Y:S04]  /*0100*/  S2R R2, SR_TID.X ;  /* 0x0000000000027919 */ /* 0x000f680000002100 */
[----:B------:R-:W5:Y:S01]  /*0110*/  S2UR UR6, SR_CTAID.X ;  /* 0x00000000000679c3 */ /* 0x000f620000002500 */
[----:B------:R-:W-:Y:S01]  /*0120*/  UMOV UR4, 0x400 ;  /* 0x0000040000047882 */ /* 0x000fe20000000000 */
[----:B------:R-:W0:Y:S06]  /*0130*/  LDCU.64 UR10, c[0x0][0x358] ;  /* 0x00006b00ff0a77ac */ /* 0x000e2c0008000a00 */
[----:B------:R-:W5:Y:S01]  /*0140*/  LDC R5, c[0x0][0x360] ;  /* 0x0000d800ff057b82 */ /* 0x000f620000000800 */
[----:B-1----:R-:W-:Y:S01]  /*0150*/  ULEA UR4, UR5, UR4, 0x18 ;  /* 0x0000000405047291 */ /* 0x002fe2000f8ec0ff */
[----:B0-----:R-:W-:-:S02]  /*0160*/  LEA R8, R3, 0x20, 0x5 ;  /* 0x0000002003087811 */ /* 0x001fc400078e28ff */
[CC--:B---3--:R-:W-:Y:S02]  /*0170*/  ISETP.GT.U32.AND P1, PT, R3.reuse, R4.reuse, PT ;  /* 0x000000040300720c */ /* 0x0c8fe40003f24070 */
[C---:B------:R-:W-:Y:S02]  /*0180*/  VIMNMX.U32 R0, PT, PT, R3.reuse, R4, !PT ;  /* 0x0000000403007248 */ /* 0x040fe40007fe0000 */
[----:B------:R-:W-:Y:S01]  /*0190*/  LOP3.LUT P2, RZ, R3, 0x3e0, R4, 0xc8, !PT ;  /* 0x000003e003ff7812 */ /* 0x000fe2000784c804 */
[----:B-----5:R-:W-:Y:S01]  /*01a0*/  IMAD R5, R5, UR6, R2 ;  /* 0x0000000605057c24 */ /* 0x020fe2000f8e0202 */
[----:B------:R-:W-:Y:S01]  /*01b0*/  ISETP.LT.U32.AND P1, PT, R0, 0x1f, !P1 ;  /* 0x0000001f0000780c */ /* 0x000fe20004f21070 */
[----:B--2---:R-:W-:Y:S01]  /*01c0*/  IMAD R0, R2, UR9, RZ ;  /* 0x0000000902007c24 */ /* 0x004fe2000f8e02ff */
[----:B------:R-:W-:Y:S02]  /*01d0*/  LEA R11, R4, R3, 0x5 ;  /* 0x00000003040b7211 */ /* 0x000fe400078e28ff */
[----:B----4-:R-:W-:-:S02]  /*01e0*/  ISETP.LT.AND P0, PT, R2, UR8, !P2 ;  /* 0x0000000802007c0c */ /* 0x010fc4000d701270 */
[----:B------:R-:W-:Y:S02]  /*01f0*/  LEA R6, R0, UR4, 0x2 ;  /* 0x0000000400067c11 */ /* 0x000fe4000f8e10ff */
[----:B------:R-:W-:Y:S02]  /*0200*/  ISETP.LE.U32.AND P2, PT, R3, R4, !P2 ;  /* 0x000000040300720c */ /* 0x000fe40005743070 */
[----:B------:R-:W-:Y:S01]  /*0210*/  IADD3 R9, PT, PT, R11, R0, RZ ;  /* 0x000000000b097210 */ /* 0x000fe20007ffe0ff */
[C---:B------:R-:W-:Y:S01]  /*0220*/  IMAD R10, R3.reuse, 0x84, R6 ;  /* 0x00000084030a7824 */ /* 0x040fe200078e0206 */
[C---:B------:R-:W-:Y:S02]  /*0230*/  LOP3.LUT R7, R3.reuse, R4, RZ, 0xfc, !PT ;  /* 0x0000000403077212 */ /* 0x040fe400078efcff */
[----:B------:R-:W-:Y:S01]  /*0240*/  P2R R17, PR, RZ, 0x4 ;  /* 0x00000004ff117803 */ /* 0x000fe20000000000 */
[----:B------:R-:W-:Y:S01]  /*0250*/  IMAD R13, R3, -0x4, R10 ;  /* 0xfffffffc030d7824 */ /* 0x000fe200078e020a */
[----:B------:R-:W-:-:S02]  /*0260*/  LEA R11, R11, R6, 0x2 ;  /* 0x000000060b0b7211 */ /* 0x000fc400078e10ff */
[----:B------:R-:W-:Y:S02]  /*0270*/  LEA R12, R4, R6, 0x7 ;  /* 0x00000006040c7211 */ /* 0x000fe400078e38ff */
[----:B------:R-:W-:Y:S01]  /*0280*/  LEA R9, R9, UR4, 0x2 ;  /* 0x0000000409097c11 */ /* 0x000fe2000f8e10ff */
[----:B------:R-:W-:-:S06]  /*0290*/  UMOV UR4, URZ ;  /* 0x000000ff00047c82 */ /* 0x000fcc0008000000 */
.L_x_88:
[----:B------:R-:W-:Y:S01]  /*02a0*/  MOV R15, UR4 ;  /* 0x00000004000f7c02 */ /* 0x000fe20008000f00 */
[----:B0-----:R-:W0:Y:S01]  /*02b0*/  LDCU.64 UR8, c[0x0][0x388] ;  /* 0x00007100ff0877ac */ /* 0x001e220008000a00 */
[----:B---34-:R-:W-:Y:S01]  /*02c0*/  MOV R0, UR4 ;  /* 0x0000000400007c02 */ /* 0x018fe20008000f00 */
[----:B------:R-:W-:Y:S01]  /*02d0*/  BSSY.RECONVERGENT B0, `(.L_x_0) ;  /* 0x0000010000007945 */ /* 0x000fe20003800200 */
[----:B------:R-:W-:Y:S02]  /*02e0*/  LEA R14, R15, R4, 0x5 ;  /* 0x000000040f0e7211 */ /* 0x000fe400078e28ff */
[----:B------:R-:W-:Y:S01]  /*02f0*/  LEA R15, R0, R3, 0x5 ;  /* 0x00000003000f7211 */ /* 0x000fe200078e28ff */
[----:B-1----:R-:W-:Y:S06]  /*0300*/  @!P0 BRA `(.L_x_1) ;  /* 0x0000000000308947 */ /* 0x002fec0003800000 */
[----:B------:R-:W1:Y:S01]  /*0310*/  LDC.64 R18, c[0x0][0x380] ;  /* 0x0000e000ff127b82 */ /* 0x000e620000000a00 */
[C---:B------:R-:W-:Y:S01]  /*0320*/  VIMNMX R2, PT, PT, R14.reuse, R15, !PT ;  /* 0x0000000f0e027248 */ /* 0x040fe20007fe0100 */
[----:B0-----:R-:W-:Y:S01]  /*0330*/  IMAD R0, R14, UR8, R15 ;  /* 0x000000080e007c24 */ /* 0x001fe2000f8e020f */
[----:B------:R-:W-:Y:S02]  /*0340*/  BSSY.RECONVERGENT B1, `(.L_x_2) ;  /* 0x0000007000017945 */ /* 0x000fe40003800200 */
[----:B------:R-:W-:Y:S01]  /*0350*/  ISETP.GE.AND P2, PT, R2, UR8, PT ;  /* 0x0000000802007c0c */ /* 0x000fe2000bf46270 */
[----:B------:R-:W-:Y:S02]  /*0360*/  IMAD R21, R0, UR9, R5 ;  /* 0x0000000900157c24 */ /* 0x000fe4000f8e0205 */
[----:B------:R-:W-:Y:S02]  /*0370*/  HFMA2 R0, -RZ, RZ, 0, 0 ;  /* 0x00000000ff007431 */ /* 0x000fe400000001ff */
[----:B-1----:R-:W-:-:S08]  /*0380*/  IMAD.WIDE.U32 R18, R21, 0x4, R18 ;  /* 0x0000000415127825 */ /* 0x002fd000078e0012 */
[----:B------:R-:W-:Y:S05]  /*0390*/  @P2 BRA `(.L_x_3) ;  /* 0x0000000000042947 */ /* 0x000fea0003800000 */
[----:B------:R0:W5:Y:S02]  /*03a0*/  LDG.E R0, desc[UR10][R18.64] ;  /* 0x0000000a12007981 */ /* 0x000164000c1e1900 */
.L_x_3:
[----:B------:R-:W-:Y:S05]  /*03b0*/  BSYNC.RECONVERGENT B1 ;  /* 0x0000000000017941 */ /* 0x000fea0003800200 */
.L_x_2:
[----:B-----5:R1:W-:Y:S02]  /*03c0*/  STS [R9], R0 ;  /* 0x0000000009007388 */ /* 0x0203e40000000800 */
.L_x_1:
[----:B0-----:R-:W-:Y:S05]  /*03d0*/  BSYNC.RECONVERGENT B0 ;  /* 0x0000000000007941 */ /* 0x001fea0003800200 */
.L_x_0:
[----:B------:R-:W-:Y:S01]  /*03e0*/  BAR.SYNC.DEFER_BLOCKING 0x0 ;  /* 0x0000000000007b1d */ /* 0x000fe20000010000 */
[----:B-1----:R-:W-:-:S04]  /*03f0*/  VIMNMX R0, PT, PT, R14, R15, !PT ;  /* 0x0000000f0e007248 */ /* 0x002fc80007fe0100 */
[----:B------:R-:W-:Y:S01]  /*0400*/  ISETP.GE.AND P2, PT, R0, UR8, PT ;  /* 0x0000000800007c0c */ /* 0x000fe2000bf46270 */
[----:B------:R-:W-:-:S03]  /*0410*/  UMOV UR5, URZ ;  /* 0x000000ff00057c82 */ /* 0x000fc60008000000 */
[----:B------:R-:W-:-:S09]  /*0420*/  P2R R16, PR, RZ, 0x4 ;  /* 0x00000004ff107803 */ /* 0x000fd20000000000 */
.L_x_87:
[----:B------:R-:W-:-:S09]  /*0430*/  UISETP.GE.U32.AND UP0, UPT, UR5, UR4, UPT ;  /* 0x000000040500728c */ /* 0x000fd2000bf06070 */
[----:B01-34-:R-:W-:Y:S05]  /*0440*/  BRA.U !UP0, `(.L_x_4) ;  /* 0x0000002908447547 */ /* 0x01bfea000b800000 */
[----:B------:R-:W-:-:S09]  /*0450*/  UISETP.NE.AND UP0, UPT, UR5, UR4, UPT ;  /* 0x000000040500728c */ /* 0x000fd2000bf05270 */
[----:B------:R-:W-:Y:S05]  /*0460*/  BRA.U UP0, `(.L_x_5) ;  /* 0x00000015007c7547 */ /* 0x000fea000b800000 */
[----:B------:R-:W-:-:S09]  /*0470*/  UISETP.NE.AND UP0, UPT, UR4, URZ, UPT ;  /* 0x000000ff0400728c */ /* 0x000fd2000bf05270 */
[----:B------:R-:W-:Y:S05]  /*0480*/  BRA.U !UP0, `(.L_x_6) ;  /* 0x0000000508f87547 */ /* 0x000fea000b800000 */
[----:B------:R-:W0:Y:S01]  /*0490*/  LDC R23, c[0x0][0x388] ;  /* 0x0000e200ff177b82 */ /* 0x000e220000000800 */
[----:B------:R-:W-:Y:S01]  /*04a0*/  IMAD.MOV.U32 R0, RZ, RZ, RZ ;  /* 0x000000ffff007224 */ /* 0x000fe200078e00ff */
[----:B------:R-:W1:Y:S06]  /*04b0*/  LDCU UR6, c[0x0][0x38c] ;  /* 0x00007180ff0677ac */ /* 0x000e6c0008000800 */
[----:B------:R-:W2:Y:S02]  /*04c0*/  LDC.64 R18, c[0x0][0x380] ;  /* 0x0000e000ff127b82 */ /* 0x000ea40000000a00 */
.L_x_13:
[C---:B0-----:R-:W-:Y:S01]  /*04d0*/  LEA R21, R0.reuse, R3, 0x5 ;  /* 0x0000000300157211 */ /* 0x041fe200078e28ff */
[----:B------:R-:W-:Y:S01]  /*04e0*/  BSSY.RECONVERGENT B0, `(.L_x_7) ;  /* 0x000000f000007945 */ /* 0x000fe20003800200 */
[----:B------:R-:W-:-:S04]  /*04f0*/  IADD3 R0, PT, PT, R0, 0x1, RZ ;  /* 0x0000000100007810 */ /* 0x000fc80007ffe0ff */
[----:B------:R-:W-:Y:S01]  /*0500*/  ISETP.NE.AND P3, PT, R0, UR4, PT ;  /* 0x0000000400007c0c */ /* 0x000fe2000bf65270 */
[----:B-1-3--:R-:W-:-:S12]  /*0510*/  @!P0 BRA `(.L_x_8) ;  /* 0x00000000002c8947 */ /* 0x00afd80003800000 */
[----:B------:R-:W-:Y:S01]  /*0520*/  VIMNMX R2, PT, PT, R14, R21, !PT ;  /* 0x000000150e027248 */ /* 0x000fe20007fe0100 */
[----:B------:R-:W-:Y:S01]  /*0530*/  BSSY.RECONVERGENT B1, `(.L_x_9) ;  /* 0x0000008000017945 */ /* 0x000fe20003800200 */
[----:B------:R-:W-:Y:S02]  /*0540*/  HFMA2 R20, -RZ, RZ, 0, 0 ;  /* 0x00000000ff147431 */ /* 0x000fe400000001ff */
[----:B0-----:R-:W-:-:S13]  /*0550*/  ISETP.GE.AND P2, PT, R2, R23, PT ;  /* 0x000000170200720c */ /* 0x001fda0003f46270 */
[----:B------:R-:W-:Y:S05]  /*0560*/  @P2 BRA `(.L_x_10) ;  /* 0x0000000000102947 */ /* 0x000fea0003800000 */
[----:B------:R-:W-:-:S04]  /*0570*/  IMAD R2, R14, R23, R21 ;  /* 0x000000170e027224 */ /* 0x000fc800078e0215 */
[----:B-1----:R-:W-:-:S04]  /*0580*/  IMAD R21, R2, UR6, R5 ;  /* 0x0000000602157c24 */ /* 0x002fc8000f8e0205 */
[----:B--2---:R-:W-:-:S06]  /*0590*/  IMAD.WIDE.U32 R20, R21, 0x4, R18 ;  /* 0x0000000415147825 */ /* 0x004fcc00078e0012 */
[----:B------:R0:W5:Y:S02]  /*05a0*/  LDG.E R20, desc[UR10][R20.64] ;  /* 0x0000000a14147981 */ /* 0x000164000c1e1900 */
.L_x_10:
[----:B-1----:R-:W-:Y:S05]  /*05b0*/  BSYNC.RECONVERGENT B1 ;  /* 0x0000000000017941 */ /* 0x002fea0003800200 */
.L_x_9:
[----:B-----5:R3:W-:Y:S02]  /*05c0*/  STS [R9+0x2000], R20 ;  /* 0x0020001409007388 */ /* 0x0207e40000000800 */
.L_x_8:
[----:B-1----:R-:W-:Y:S05]  /*05d0*/  BSYNC.RECONVERGENT B0 ;  /* 0x0000000000007941 */ /* 0x002fea0003800200 */
.L_x_7:
[----:B------:R-:W-:Y:S01]  /*05e0*/  BAR.SYNC.DEFER_BLOCKING 0x0 ;  /* 0x0000000000007b1d */ /* 0x000fe20000010000 */
[----:B------:R-:W-:-:S05]  /*05f0*/  ISETP.GT.U32.AND P2, PT, R3, R4, PT ;  /* 0x000000040300720c */ /* 0x000fca0003f44070 */
[----:B------:R-:W-:Y:S08]  /*0600*/  BSSY.RECONVERGENT B0, `(.L_x_11) ;  /* 0x0000064000007945 */ /* 0x000ff00003800200 */
[----:B------:R-:W-:Y:S05]  /*0610*/  @P2 BRA `(.L_x_12) ;  /* 0x0000000400882947 */ /* 0x000fea0003800000 */
[----:B------:R-:W-:Y:S04]  /*0620*/  LDS R2, [R9+0x2000] ;  /* 0x0020000009027984 */ /* 0x000fe80000000800 */
[----:B0-----:R-:W-:Y:S04]  /*0630*/  LDS R21, [R12] ;  /* 0x000000000c157984 */ /* 0x001fe80000000800 */
[----:B------:R-:W0:Y:S04]  /*0640*/  LDS R24, [R13] ;  /* 0x000000000d187984 */ /* 0x000e280000000800 */
[----:B------:R-:W-:Y:S04]  /*0650*/  LDS R29, [R12+0x4] ;  /* 0x000004000c1d7984 */ /* 0x000fe80000000800 */
[----:B------:R-:W1:Y:S04]  /*0660*/  LDS R26, [R13+0x4] ;  /* 0x000004000d1a7984 */ /* 0x000e680000000800 */
[----:B------:R-:W-:Y:S04]  /*0670*/  LDS R22, [R12+0x8] ;  /* 0x000008000c167984 */ /* 0x000fe80000000800 */
[----:B------:R-:W4:Y:S04]  /*0680*/  LDS R27, [R13+0x8] ;  /* 0x000008000d1b7984 */ /* 0x000f280000000800 */
[----:B---3--:R-:W-:Y:S04]  /*0690*/  LDS R20, [R12+0xc] ;  /* 0x00000c000c147984 */ /* 0x008fe80000000800 */
[----:B------:R-:W3:Y:S01]  /*06a0*/  LDS R25, [R13+0xc] ;  /* 0x00000c000d197984 */ /* 0x000ee20000000800 */
[----:B0-----:R-:W-:-:S03]  /*06b0*/  FFMA R2, -R21, R24, R2 ;  /* 0x0000001815027223 */ /* 0x001fc60000000102 */
[----:B------:R-:W-:Y:S04]  /*06c0*/  LDS R21, [R12+0x10] ;  /* 0x000010000c157984 */ /* 0x000fe80000000800 */
[----:B------:R-:W-:Y:S01]  /*06d0*/  LDS R24, [R12+0x18] ;  /* 0x000018000c187984 */ /* 0x000fe20000000800 */
[----:B-1----:R-:W-:-:S03]  /*06e0*/  FFMA R29, -R29, R26, R2 ;  /* 0x0000001a1d1d7223 */ /* 0x002fc60000000102 */
[----:B------:R-:W0:Y:S01]  /*06f0*/  LDS R2, [R13+0x10] ;  /* 0x000010000d027984 */ /* 0x000e220000000800 */
[----:B----4-:R-:W-:-:S03]  /*0700*/  FFMA R29, -R22, R27, R29 ;  /* 0x0000001b161d7223 */ /* 0x010fc6000000011d */
[----:B------:R-:W-:Y:S04]  /*0710*/  LDS R22, [R12+0x14] ;  /* 0x000014000c167984 */ /* 0x000fe80000000800 */
[----:B------:R-:W1:Y:S01]  /*0720*/  LDS R27, [R13+0x14] ;  /* 0x000014000d1b7984 */ /* 0x000e620000000800 */
[----:B---3--:R-:W-:-:S03]  /*0730*/  FFMA R26, -R20, R25, R29 ;  /* 0x00000019141a7223 */ /* 0x008fc6000000011d */
[----:B------:R-:W3:Y:S04]  /*0740*/  LDS R29, [R13+0x18] ;  /* 0x000018000d1d7984 */ /* 0x000ee80000000800 */
[----:B------:R-:W-:Y:S04]  /*0750*/  LDS R20, [R12+0x1c] ;  /* 0x00001c000c147984 */ /* 0x000fe80000000800 */
[----:B------:R-:W4:Y:S01]  /*0760*/  LDS R25, [R13+0x1c] ;  /* 0x00001c000d197984 */ /* 0x000f220000000800 */
[----:B0-----:R-:W-:-:S03]  /*0770*/  FFMA R21, -R21, R2, R26 ;  /* 0x0000000215157223 */ /* 0x001fc6000000011a */
[----:B------:R-:W-:Y:S01]  /*0780*/  LDS R2, [R13+0x20] ;  /* 0x000020000d027984 */ /* 0x000fe20000000800 */
[----:B-1----:R-:W-:-:S03]  /*0790*/  FFMA R27, -R22, R27, R21 ;  /* 0x0000001b161b7223 */ /* 0x002fc60000000115 */
[----:B------:R-:W0:Y:S01]  /*07a0*/  LDS R21, [R12+0x20] ;  /* 0x000020000c157984 */ /* 0x000e220000000800 */
[----:B---3--:R-:W-:-:S03]  /*07b0*/  FFMA R29, -R24, R29, R27 ;  /* 0x0000001d181d7223 */ /* 0x008fc6000000011b */
[----:B------:R-:W-:Y:S04]  /*07c0*/  LDS R22, [R12+0x24] ;  /* 0x000024000c167984 */ /* 0x000fe80000000800 */
[----:B------:R-:W1:Y:S01]  /*07d0*/  LDS R27, [R13+0x24] ;  /* 0x000024000d1b7984 */ /* 0x000e620000000800 */
[----:B----4-:R-:W-:-:S03]  /*07e0*/  FFMA R26, -R20, R25, R29 ;  /* 0x00000019141a7223 */ /* 0x010fc6000000011d */
[----:B------:R-:W-:Y:S04]  /*07f0*/  LDS R24, [R12+0x28] ;  /* 0x000028000c187984 */ /* 0x000fe80000000800 */
[----:B------:R-:W3:Y:S04]  /*0800*/  LDS R29, [R13+0x28] ;  /* 0x000028000d1d7984 */ /* 0x000ee80000000800 */
[----:B------:R-:W-:Y:S04]  /*0810*/  LDS R20, [R12+0x2c] ;  /* 0x00002c000c147984 */ /* 0x000fe80000000800 */
[----:B------:R-:W4:Y:S01]  /*0820*/  LDS R25, [R13+0x2c] ;  /* 0x00002c000d197984 */ /* 0x000f220000000800 */
[----:B0-----:R-:W-:-:S03]  /*0830*/  FFMA R21, -R21, R2, R26 ;  /* 0x0000000215157223 */ /* 0x001fc6000000011a */
[----:B------:R-:W-:Y:S01]  /*0840*/  LDS R2, [R13+0x30] ;  /* 0x000030000d027984 */ /* 0x000fe20000000800 */
[----:B-1----:R-:W-:-:S03]  /*0850*/  FFMA R27, -R22, R27, R21 ;  /* 0x0000001b161b7223 */ /* 0x002fc60000000115 */
[----:B------:R-:W0:Y:S04]  /*0860*/  LDS R21, [R12+0x30] ;  /* 0x000030000c157984 */ /* 0x000e280000000800 */
[----:B------:R-:W-:Y:S01]  /*0870*/  LDS R22, [R12+0x34] ;  /* 0x000034000c167984 */ /* 0x000fe20000000800 */
[----:B---3--:R-:W-:-:S03]  /*0880*/  FFMA R29, -R24, R29, R27 ;  /* 0x0000001d181d7223 */ /* 0x008fc6000000011b */
[----:B------:R-:W1:Y:S04]  /*0890*/  LDS R27, [R13+0x34] ;  /* 0x000034000d1b7984 */ /* 0x000e680000000800 */
[----:B------:R-:W-:Y:S01]  /*08a0*/  LDS R24, [R12+0x38] ;  /* 0x000038000c187984 */ /* 0x000fe20000000800 */
[----:B----4-:R-:W-:-:S03]  /*08b0*/  FFMA R26, -R20, R25, R29 ;  /* 0x00000019141a7223 */ /* 0x010fc6000000011d */
        /* <DEDUP_REMOVED lines=51> */
[----:B0-----:R-:W-:-:S04]  /*0bf0*/  FFMA R21, -R21, R2, R26 ;  /* 0x0000000215157223 */ /* 0x001fc8000000011a */
[----:B-1----:R-:W-:-:S04]  /*0c00*/  FFMA R21, -R22, R27, R21 ;  /* 0x0000001b16157223 */ /* 0x002fc80000000115 */
[----:B---3--:R-:W-:-:S04]  /*0c10*/  FFMA R21, -R24, R29, R21 ;  /* 0x0000001d18157223 */ /* 0x008fc80000000115 */
[----:B----4-:R-:W-:-:S05]  /*0c20*/  FFMA R20, -R20, R25, R21 ;  /* 0x0000001914147223 */ /* 0x010fca0000000115 */
[----:B------:R1:W-:Y:S02]  /*0c30*/  STS [R9+0x2000], R20 ;  /* 0x0020001409007388 */ /* 0x0003e40000000800 */
.L_x_12:
[----:B------:R-:W-:Y:S05]  /*0c40*/  BSYNC.RECONVERGENT B0 ;  /* 0x0000000000007941 */ /* 0x000fea0003800200 */
.L_x_11:
[----:B------:R-:W-:Y:S06]  /*0c50*/  BAR.SYNC.DEFER_BLOCKING 0x0 ;  /* 0x0000000000007b1d */ /* 0x000fec0000010000 */
[----:B------:R-:W-:Y:S05]  /*0c60*/  @P3 BRA `(.L_x_13) ;  /* 0xfffffff800183947 */ /* 0x000fea000383ffff */
.L_x_6:
[----:B------:R-:W-:-:S05]  /*0c70*/  UMOV UR6, URZ ;  /* 0x000000ff00067c82 */ /* 0x000fca0008000000 */
.L_x_50:
[----:B------:R-:W-:Y:S01]  /*0c80*/  ISETP.NE.AND P2, PT, R7, RZ, PT ;  /* 0x000000ff0700720c */ /* 0x000fe20003f45270 */
[----:B------:R-:W-:Y:S01]  /*0c90*/  ULEA UR8, UR6, UR6, 0x5 ;  /* 0x0000000606087291 */ /* 0x000fe2000f8e28ff */
[----:B------:R-:W-:Y:S05]  /*0ca0*/  BSSY.RECONVERGENT B0, `(.L_x_14) ;  /* 0x0000015000007945 */ /* 0x000fea0003800200 */
[----:B--2---:R-:W-:-:S04]  /*0cb0*/  MOV R19, UR8 ;  /* 0x0000000800137c02 */ /* 0x004fc80008000f00 */
[----:B-1-3--:R-:W-:Y:S02]  /*0cc0*/  LEA R20, R19, R6, 0x2 ;  /* 0x0000000613147211 */ /* 0x00afe400078e10ff */
[----:B----4-:R-:W-:Y:S05]  /*0cd0*/  @P2 BRA `(.L_x_15) ;  /* 0x0000000000442947 */ /* 0x010fea0003800000 */
[----:B------:R-:W1:Y:S01]  /*0ce0*/  LDS R18, [R20] ;  /* 0x0000000014127984 */ /* 0x000e620000000800 */
[----:B------:R-:W-:Y:S01]  /*0cf0*/  BSSY.RECONVERGENT B1, `(.L_x_16) ;  /* 0x000000e000017945 */ /* 0x000fe20003800200 */
[----:B-1----:R-:W-:Y:S01]  /*0d00*/  IADD3 R0, PT, PT, R18, -0xd000000, RZ ;  /* 0xf300000012007810 */ /* 0x002fe20007ffe0ff */
[----:B0-----:R0:W1:Y:S03]  /*0d10*/  MUFU.RSQ R21, R18 ;  /* 0x0000001200157308 */ /* 0x0010660000001400 */
[----:B------:R-:W-:-:S13]  /*0d20*/  ISETP.GT.U32.AND P2, PT, R0, 0x727fffff, PT ;  /* 0x727fffff0000780c */ /* 0x000fda0003f44070 */
[----:B0-----:R-:W-:Y:S05]  /*0d30*/  @!P2 BRA `(.L_x_17) ;  /* 0x000000000014a947 */ /* 0x001fea0003800000 */
[----:B------:R-:W-:Y:S02]  /*0d40*/  MOV R0, R18 ;  /* 0x0000001200007202 */ /* 0x000fe40000000f00 */
[----:B------:R-:W-:-:S07]  /*0d50*/  MOV R25, 0xd70 ;  /* 0x00000d7000197802 */ /* 0x000fce0000000f00 */
[----:B-1----:R-:W-:Y:S05]  /*0d60*/  CALL.REL.NOINC `($__internal_0_$__cuda_sm20_sqrt_rn_f32_slowpath) ;  /* 0x00000020004c7944 */ /* 0x002fea0003c00000 */
[----:B------:R-:W-:Y:S01]  /*0d70*/  MOV R19, R21 ;  /* 0x0000001500137202 */ /* 0x000fe20000000f00 */
[----:B------:R-:W-:Y:S06]  /*0d80*/  BRA `(.L_x_18) ;  /* 0x0000000000107947 */ /* 0x000fec0003800000 */
.L_x_17:
[----:B-1----:R-:W-:Y:S01]  /*0d90*/  FMUL.FTZ R19, R18, R21 ;  /* 0x0000001512137220 */ /* 0x002fe20000410000 */
[----:B------:R-:W-:-:S03]  /*0da0*/  FMUL.FTZ R2, R21, 0.5 ;  /* 0x3f00000015027820 */ /* 0x000fc60000410000 */
[----:B------:R-:W-:-:S04]  /*0db0*/  FFMA R0, -R19, R19, R18 ;  /* 0x0000001313007223 */ /* 0x000fc80000000112 */
[----:B------:R-:W-:-:S07]  /*0dc0*/  FFMA R19, R0, R2, R19 ;  /* 0x0000000200137223 */ /* 0x000fce0000000013 */
.L_x_18:
[----:B------:R-:W-:Y:S05]  /*0dd0*/  BSYNC.RECONVERGENT B1 ;  /* 0x0000000000017941 */ /* 0x000fea0003800200 */
.L_x_16:
[----:B------:R1:W-:Y:S02]  /*0de0*/  STS [R20], R19 ;  /* 0x0000001314007388 */ /* 0x0003e40000000800 */
.L_x_15:
[----:B------:R-:W-:Y:S05]  /*0df0*/  BSYNC.RECONVERGENT B0 ;  /* 0x0000000000007941 */ /* 0x000fea0003800200 */
.L_x_14:
[----:B------:R-:W-:Y:S01]  /*0e00*/  BAR.SYNC.DEFER_BLOCKING 0x0 ;  /* 0x0000000000007b1d */ /* 0x000fe20000010000 */
[----:B------:R-:W-:-:S05]  /*0e10*/  ISETP.NE.OR P2, PT, R3, UR6, !P1 ;  /* 0x0000000603007c0c */ /* 0x000fca000cf45670 */
[----:B------:R-:W-:Y:S08]  /*0e20*/  BSSY.RECONVERGENT B2, `(.L_x_19) ;  /* 0x0000011000027945 */ /* 0x000ff00003800200 */
[----:B------:R-:W-:Y:S05]  /*0e30*/  @P2 BRA `(.L_x_20) ;  /* 0x00000000003c2947 */ /* 0x000fea0003800000 */
[----:B------:R-:W1:Y:S01]  /*0e40*/  LDS R26, [R10] ;  /* 0x000000000a1a7984 */ /* 0x000e620000000800 */
[----:B------:R-:W-:Y:S03]  /*0e50*/  BSSY.RECONVERGENT B3, `(.L_x_21) ;  /* 0x000000c000037945 */ /* 0x000fe60003800200 */
[----:B------:R-:W2:Y:S01]  /*0e60*/  LDS R29, [R11+0x80] ;  /* 0x000080000b1d7984 */ /* 0x000ea20000000800 */
[----:B-1----:R-:W1:Y:S08]  /*0e70*/  MUFU.RCP R19, R26 ;  /* 0x0000001a00137308 */ /* 0x002e700000001000 */
[----:B--2---:R-:W2:Y:S01]  /*0e80*/  FCHK P2, R29, R26 ;  /* 0x0000001a1d007302 */ /* 0x004ea20000040000 */
[----:B-1----:R-:W-:-:S04]  /*0e90*/  FFMA R0, -R26, R19, 1 ;  /* 0x3f8000001a007423 */ /* 0x002fc80000000113 */
[----:B------:R-:W-:-:S04]  /*0ea0*/  FFMA R0, R19, R0, R19 ;  /* 0x0000000013007223 */ /* 0x000fc80000000013 */
[----:B------:R-:W-:-:S04]  /*0eb0*/  FFMA R19, R29, R0, RZ ;  /* 0x000000001d137223 */ /* 0x000fc800000000ff */
[----:B------:R-:W-:-:S04]  /*0ec0*/  FFMA R2, -R26, R19, R29 ;  /* 0x000000131a027223 */ /* 0x000fc8000000011d */
[----:B------:R-:W-:Y:S01]  /*0ed0*/  FFMA R0, R0, R2, R19 ;  /* 0x0000000200007223 */ /* 0x000fe20000000013 */
[----:B--2---:R-:W-:Y:S06]  /*0ee0*/  @!P2 BRA `(.L_x_22) ;  /* 0x000000000008a947 */ /* 0x004fec0003800000 */
[----:B------:R-:W-:-:S07]  /*0ef0*/  MOV R2, 0xf10 ;  /* 0x00000f1000027802 */ /* 0x000fce0000000f00 */
[----:B0-----:R-:W-:Y:S05]  /*0f00*/  CALL.REL.NOINC `($__internal_1_$__cuda_sm3x_div_rn_noftz_f32_slowpath) ;  /* 0x0000002000407944 */ /* 0x001fea0003c00000 */
.L_x_22:
[----:B------:R-:W-:Y:S05]  /*0f10*/  BSYNC.RECONVERGENT B3 ;  /* 0x0000000000037941 */ /* 0x000fea0003800200 */
.L_x_21:
[----:B------:R2:W-:Y:S02]  /*0f20*/  STS [R11+0x80], R0 ;  /* 0x000080000b007388 */ /* 0x0005e40000000800 */
.L_x_20:
[----:B------:R-:W-:Y:S05]  /*0f30*/  BSYNC.RECONVERGENT B2 ;  /* 0x0000000000027941 */ /* 0x000fea0003800200 */
.L_x_19:
[----:B------:R-:W-:Y:S01]  /*0f40*/  BAR.SYNC.DEFER_BLOCKING 0x0 ;  /* 0x0000000000007b1d */ /* 0x000fe20000010000 */
[----:B------:R-:W-:Y:S01]  /*0f50*/  ISETP.LT.U32.OR P2, PT, R3, UR6, !P1 ;  /* 0x0000000603007c0c */ /* 0x000fe2000cf41470 */
[----:B-1----:R-:W-:Y:S01]  /*0f60*/  VIADD R19, R8, UR6 ;  /* 0x0000000608137c36 */ /* 0x002fe20008000000 */
[----:B0-----:R-:W-:-:S03]  /*0f70*/  MOV R21, UR6 ;  /* 0x0000000600157c02 */ /* 0x001fc60008000f00 */
[----:B------:R-:W-:Y:S01]  /*0f80*/  BSSY.RECONVERGENT B0, `(.L_x_23) ;  /* 0x000001b000007945 */ /* 0x000fe20003800200 */
[----:B------:R-:W-:Y:S02]  /*0f90*/  LEA R19, R19, R6, 0x2 ;  /* 0x0000000613137211 */ /* 0x000fe400078e10ff */
[----:B------:R-:W-:-:S05]  /*0fa0*/  LEA R18, R21, R12, 0x2 ;  /* 0x0000000c15127211 */ /* 0x000fca00078e10ff */
[----:B------:R-:W-:Y:S04]  /*0fb0*/  @!P2 LDS R23, [R11+0x84] ;  /* 0x000084000b17a984 */ /* 0x000fe80000000800 */
[----:B------:R-:W-:Y:S04]  /*0fc0*/  @!P2 LDS R21, [R19] ;  /* 0x000000001315a984 */ /* 0x000fe80000000800 */
[----:B--2---:R-:W0:Y:S02]  /*0fd0*/  @!P2 LDS R0, [R18+0x80] ;  /* 0x000080001200a984 */ /* 0x004e240000000800 */
[----:B0-----:R-:W-:-:S05]  /*0fe0*/  @!P2 FFMA R0, -R0, R21, R23 ;  /* 0x000000150000a223 */ /* 0x001fca0000000117 */
[----:B------:R0:W-:Y:S01]  /*0ff0*/  @!P2 STS [R11+0x84], R0 ;  /* 0x000084000b00a388 */ /* 0x0001e20000000800 */
[----:B------:R-:W-:Y:S01]  /*1000*/  BAR.SYNC.DEFER_BLOCKING 0x0 ;  /* 0x0000000000007b1d */ /* 0x000fe20000010000 */
[----:B------:R-:W-:-:S13]  /*1010*/  ISETP.NE.AND P2, PT, R7, RZ, PT ;  /* 0x000000ff0700720c */ /* 0x000fda0003f45270 */
[----:B0-----:R-:W-:Y:S05]  /*1020*/  @P2 BRA `(.L_x_24) ;  /* 0x0000000000402947 */ /* 0x001fea0003800000 */
[----:B------:R-:W0:Y:S01]  /*1030*/  LDS R22, [R20+0x84] ;  /* 0x0000840014167984 */ /* 0x000e220000000800 */
[----:B------:R-:W-:Y:S01]  /*1040*/  BSSY.RECONVERGENT B1, `(.L_x_25) ;  /* 0x000000d000017945 */ /* 0x000fe20003800200 */
[----:B0-----:R-:W-:Y:S01]  /*1050*/  IADD3 R0, PT, PT, R22, -0xd000000, RZ ;  /* 0xf300000016007810 */ /* 0x001fe20007ffe0ff */
[----:B------:R0:W1:Y:S03]  /*1060*/  MUFU.RSQ R23, R22 ;  /* 0x0000001600177308 */ /* 0x0000660000001400 */
[----:B------:R-:W-:-:S13]  /*1070*/  ISETP.GT.U32.AND P2, PT, R0, 0x727fffff, PT ;  /* 0x727fffff0000780c */ /* 0x000fda0003f44070 */
[----:B0-----:R-:W-:Y:S05]  /*1080*/  @!P2 BRA `(.L_x_26) ;  /* 0x000000000010a947 */ /* 0x001fea0003800000 */
[----:B------:R-:W-:Y:S02]  /*1090*/  MOV R0, R22 ;  /* 0x0000001600007202 */ /* 0x000fe40000000f00 */
[----:B------:R-:W-:-:S07]  /*10a0*/  MOV R25, 0x10c0 ;  /* 0x000010c000197802 */ /* 0x000fce0000000f00 */
[----:B-1----:R-:W-:Y:S05]  /*10b0*/  CALL.REL.NOINC `($__internal_0_$__cuda_sm20_sqrt_rn_f32_slowpath) ;  /* 0x0000001c00787944 */ /* 0x002fea0003c00000 */
[----:B------:R-:W-:Y:S05]  /*10c0*/  BRA `(.L_x_27) ;  /* 0x0000000000107947 */ /* 0x000fea0003800000 */
.L_x_26:
[----:B-1----:R-:W-:Y:S01]  /*10d0*/  FMUL.FTZ R21, R22, R23 ;  /* 0x0000001716157220 */ /* 0x002fe20000410000 */
[----:B------:R-:W-:-:S03]  /*10e0*/  FMUL.FTZ R2, R23, 0.5 ;  /* 0x3f00000017027820 */ /* 0x000fc60000410000 */
[----:B------:R-:W-:-:S04]  /*10f0*/  FFMA R0, -R21, R21, R22 ;  /* 0x0000001515007223 */ /* 0x000fc80000000116 */
[----:B------:R-:W-:-:S07]  /*1100*/  FFMA R21, R0, R2, R21 ;  /* 0x0000000200157223 */ /* 0x000fce0000000015 */
.L_x_27:
[----:B------:R-:W-:Y:S05]  /*1110*/  BSYNC.RECONVERGENT B1 ;  /* 0x0000000000017941 */ /* 0x000fea0003800200 */
.L_x_25:
[----:B------:R0:W-:Y:S02]  /*1120*/  STS [R20+0x84], R21 ;  /* 0x0000841514007388 */ /* 0x0001e40000000800 */
.L_x_24:
[----:B------:R-:W-:Y:S05]  /*1130*/  BSYNC.RECONVERGENT B0 ;  /* 0x0000000000007941 */ /* 0x000fea0003800200 */
.L_x_23:
[----:B------:R-:W-:Y:S01]  /*1140*/  UIADD3 UR8, UPT, UPT, UR6, 0x1, URZ ;  /* 0x0000000106087890 */ /* 0x000fe2000fffe0ff */
[----:B------:R-:W-:Y:S05]  /*1150*/  BAR.SYNC.DEFER_BLOCKING 0x0 ;  /* 0x0000000000007b1d */ /* 0x000fea0000010000 */
[----:B------:R-:W-:Y:S01]  /*1160*/  ISETP.NE.OR P2, PT, R3, UR8, !P1 ;  /* 0x0000000803007c0c */ /* 0x000fe2000cf45670 */
[----:B------:R-:W-:-:S12]  /*1170*/  BSSY.RECONVERGENT B2, `(.L_x_28) ;  /* 0x0000011000027945 */ /* 0x000fd80003800200 */
[----:B------:R-:W-:Y:S05]  /*1180*/  @P2 BRA `(.L_x_29) ;  /* 0x00000000003c2947 */ /* 0x000fea0003800000 */
[----:B------:R-:W0:Y:S01]  /*1190*/  LDS R26, [R10] ;  /* 0x000000000a1a7984 */ /* 0x000e220000000800 */
[----:B------:R-:W-:Y:S03]  /*11a0*/  BSSY.RECONVERGENT B3, `(.L_x_30) ;  /* 0x000000c000037945 */ /* 0x000fe60003800200 */
[----:B------:R-:W1:Y:S01]  /*11b0*/  LDS R29, [R11+0x80] ;  /* 0x000080000b1d7984 */ /* 0x000e620000000800 */
[----:B0-----:R-:W0:Y:S08]  /*11c0*/  MUFU.RCP R21, R26 ;  /* 0x0000001a00157308 */ /* 0x001e300000001000 */
[----:B-1----:R-:W1:Y:S01]  /*11d0*/  FCHK P2, R29, R26 ;  /* 0x0000001a1d007302 */ /* 0x002e620000040000 */
[----:B0-----:R-:W-:-:S04]  /*11e0*/  FFMA R0, -R26, R21, 1 ;  /* 0x3f8000001a007423 */ /* 0x001fc80000000115 */
[----:B------:R-:W-:-:S04]  /*11f0*/  FFMA R0, R21, R0, R21 ;  /* 0x0000000015007223 */ /* 0x000fc80000000015 */
[----:B------:R-:W-:-:S04]  /*1200*/  FFMA R21, R29, R0, RZ ;  /* 0x000000001d157223 */ /* 0x000fc800000000ff */
[----:B------:R-:W-:-:S04]  /*1210*/  FFMA R2, -R26, R21, R29 ;  /* 0x000000151a027223 */ /* 0x000fc8000000011d */
[----:B------:R-:W-:Y:S01]  /*1220*/  FFMA R0, R0, R2, R21 ;  /* 0x0000000200007223 */ /* 0x000fe20000000015 */
[----:B-1----:R-:W-:Y:S06]  /*1230*/  @!P2 BRA `(.L_x_31) ;  /* 0x000000000008a947 */ /* 0x002fec0003800000 */
[----:B------:R-:W-:-:S07]  /*1240*/  MOV R2, 0x1260 ;  /* 0x0000126000027802 */ /* 0x000fce0000000f00 */
[----:B------:R-:W-:Y:S05]  /*1250*/  CALL.REL.NOINC `($__internal_1_$__cuda_sm3x_div_rn_noftz_f32_slowpath) ;  /* 0x0000001c006c7944 */ /* 0x000fea0003c00000 */
.L_x_31:
[----:B------:R-:W-:Y:S05]  /*1260*/  BSYNC.RECONVERGENT B3 ;  /* 0x0000000000037941 */ /* 0x000fea0003800200 */
.L_x_30:
[----:B------:R1:W-:Y:S02]  /*1270*/  STS [R11+0x80], R0 ;  /* 0x000080000b007388 */ /* 0x0003e40000000800 */
.L_x_29:
[----:B------:R-:W-:Y:S05]  /*1280*/  BSYNC.RECONVERGENT B2 ;  /* 0x0000000000027941 */ /* 0x000fea0003800200 */
.L_x_28:
[----:B------:R-:W-:Y:S01]  /*1290*/  BAR.SYNC.DEFER_BLOCKING 0x0 ;  /* 0x0000000000007b1d */ /* 0x000fe20000010000 */
[----:B------:R-:W-:Y:S01]  /*12a0*/  ISETP.LE.U32.OR P2, PT, R3, UR6, !P1 ;  /* 0x0000000603007c0c */ /* 0x000fe2000cf43470 */
[----:B------:R-:W-:-:S04]  /*12b0*/  UIADD3 UR8, UPT, UPT, UR6, 0x2, URZ ;  /* 0x0000000206087890 */ /* 0x000fc8000fffe0ff */
[----:B------:R-:W-:Y:S08]  /*12c0*/  BSSY.RECONVERGENT B0, `(.L_x_32) ;  /* 0x0000019000007945 */ /* 0x000ff00003800200 */
[----:B-1----:R-:W-:Y:S04]  /*12d0*/  @!P2 LDS R0, [R18+0x84] ;  /* 0x000084001200a984 */ /* 0x002fe80000000800 */
[----:B0-----:R-:W-:Y:S04]  /*12e0*/  @!P2 LDS R21, [R19+0x4] ;  /* 0x000004001315a984 */ /* 0x001fe80000000800 */
[----:B------:R-:W0:Y:S02]  /*12f0*/  @!P2 LDS R23, [R11+0x84] ;  /* 0x000084000b17a984 */ /* 0x000e240000000800 */
        /* <DEDUP_REMOVED lines=15> */
.L_x_35:
[----:B-1----:R-:W-:Y:S01]  /*13f0*/  FMUL.FTZ R21, R22, R23 ;  /* 0x0000001716157220 */ /* 0x002fe20000410000 */
[----:B------:R-:W-:-:S03]  /*1400*/  FMUL.FTZ R2, R23, 0.5 ;  /* 0x3f00000017027820 */ /* 0x000fc60000410000 */
[----:B------:R-:W-:-:S04]  /*1410*/  FFMA R0, -R21, R21, R22 ;  /* 0x0000001515007223 */ /* 0x000fc80000000116 */
[----:B------:R-:W-:-:S07]  /*1420*/  FFMA R21, R0, R2, R21 ;  /* 0x0000000200157223 */ /* 0x000fce0000000015 */
.L_x_36:
[----:B------:R-:W-:Y:S05]  /*1430*/  BSYNC.RECONVERGENT B1 ;  /* 0x0000000000017941 */ /* 0x000fea0003800200 */
.L_x_34:
[----:B------:R0:W-:Y:S02]  /*1440*/  STS [R20+0x108], R21 ;  /* 0x0001081514007388 */ /* 0x0001e40000000800 */
.L_x_33:
[----:B------:R-:W-:Y:S05]  /*1450*/  BSYNC.RECONVERGENT B0 ;  /* 0x0000000000007941 */ /* 0x000fea0003800200 */
.L_x_32:
[----:B------:R-:W-:Y:S01]  /*1460*/  BAR.SYNC.DEFER_BLOCKING 0x0 ;  /* 0x0000000000007b1d */ /* 0x000fe20000010000 */
[----:B------:R-:W-:-:S05]  /*1470*/  ISETP.NE.OR P2, PT, R3, UR8, !P1 ;  /* 0x0000000803007c0c */ /* 0x000fca000cf45670 */
[----:B------:R-:W-:Y:S08]  /*1480*/  BSSY.RECONVERGENT B2, `(.L_x_37) ;  /* 0x0000011000027945 */ /* 0x000ff00003800200 */
        /* <DEDUP_REMOVED lines=14> */
.L_x_40:
[----:B------:R-:W-:Y:S05]  /*1570*/  BSYNC.RECONVERGENT B3 ;  /* 0x0000000000037941 */ /* 0x000fea0003800200 */
.L_x_39:
[----:B------:R1:W-:Y:S02]  /*1580*/  STS [R11+0x80], R0 ;  /* 0x000080000b007388 */ /* 0x0003e40000000800 */
.L_x_38:
[----:B------:R-:W-:Y:S05]  /*1590*/  BSYNC.RECONVERGENT B2 ;  /* 0x0000000000027941 */ /* 0x000fea0003800200 */
.L_x_37:
[----:B------:R-:W-:Y:S01]  /*15a0*/  BAR.SYNC.DEFER_BLOCKING 0x0 ;  /* 0x0000000000007b1d */ /* 0x000fe20000010000 */
[----:B------:R-:W-:Y:S01]  /*15b0*/  ISETP.LT.U32.OR P2, PT, R3, UR8, !P1 ;  /* 0x0000000803007c0c */ /* 0x000fe2000cf41470 */
        /* <DEDUP_REMOVED lines=16> */
[----:B------:R-:W-:Y:S01]  /*16c0*/  IMAD.MOV.U32 R0, RZ, RZ, R22 ;  /* 0x000000ffff007224 */ /* 0x000fe200078e0016 */
[----:B------:R-:W-:-:S07]  /*16d0*/  MOV R25, 0x16f0 ;  /* 0x000016f000197802 */ /* 0x000fce0000000f00 */
[----:B-1----:R-:W-:Y:S05]  /*16e0*/  CALL.REL.NOINC `($__internal_0_$__cuda_sm20_sqrt_rn_f32_slowpath) ;  /* 0x0000001400ec7944 */ /* 0x002fea0003c00000 */
[----:B------:R-:W-:Y:S05]  /*16f0*/  BRA `(.L_x_45) ;  /* 0x0000000000107947 */ /* 0x000fea0003800000 */
.L_x_44:
[----:B-1----:R-:W-:Y:S01]  /*1700*/  FMUL.FTZ R21, R22, R23 ;  /* 0x0000001716157220 */ /* 0x002fe20000410000 */
[----:B------:R-:W-:-:S03]  /*1710*/  FMUL.FTZ R2, R23, 0.5 ;  /* 0x3f00000017027820 */ /* 0x000fc60000410000 */
[----:B------:R-:W-:-:S04]  /*1720*/  FFMA R0, -R21, R21, R22 ;  /* 0x0000001515007223 */ /* 0x000fc80000000116 */
[----:B------:R-:W-:-:S07]  /*1730*/  FFMA R21, R0, R2, R21 ;  /* 0x0000000200157223 */ /* 0x000fce0000000015 */
.L_x_45:
[----:B------:R-:W-:Y:S05]  /*1740*/  BSYNC.RECONVERGENT B1 ;  /* 0x0000000000017941 */ /* 0x000fea0003800200 */
.L_x_43:
[----:B------:R0:W-:Y:S02]  /*1750*/  STS [R20+0x18c], R21 ;  /* 0x00018c1514007388 */ /* 0x0001e40000000800 */
.L_x_42:
[----:B------:R-:W-:Y:S05]  /*1760*/  BSYNC.RECONVERGENT B0 ;  /* 0x0000000000007941 */ /* 0x000fea0003800200 */
.L_x_41:
        /* <DEDUP_REMOVED lines=17> */
.L_x_49:
[----:B------:R-:W-:Y:S05]  /*1880*/  BSYNC.RECONVERGENT B3 ;  /* 0x0000000000037941 */ /* 0x000fea0003800200 */
.L_x_48:
[----:B------:R1:W-:Y:S02]  /*1890*/  STS [R11+0x80], R0 ;  /* 0x000080000b007388 */ /* 0x0003e40000000800 */
.L_x_47:
[----:B------:R-:W-:Y:S05]  /*18a0*/  BSYNC.RECONVERGENT B2 ;  /* 0x0000000000027941 */ /* 0x000fea0003800200 */
.L_x_46:
[----:B------:R-:W-:Y:S01]  /*18b0*/  BAR.SYNC.DEFER_BLOCKING 0x0 ;  /* 0x0000000000007b1d */ /* 0x000fe20000010000 */
[----:B------:R-:W-:Y:S01]  /*18c0*/  ISETP.LT.U32.OR P2, PT, R3, UR8, !P1 ;  /* 0x0000000803007c0c */ /* 0x000fe2000cf41470 */
[----:B------:R-:W-:-:S04]  /*18d0*/  UIADD3 UR6, UPT, UPT, UR6, 0x4, URZ ;  /* 0x0000000406067890 */ /* 0x000fc8000fffe0ff */
[----:B------:R-:W-:-:S08]  /*18e0*/  UISETP.NE.AND UP0, UPT, UR6, 0x20, UPT ;  /* 0x000000200600788c */ /* 0x000fd0000bf05270 */
[----:B------:R-:W-:Y:S04]  /*18f0*/  @!P2 LDS R18, [R18+0x8c] ;  /* 0x00008c001212a984 */ /* 0x000fe80000000800 */
[----:B------:R-:W-:Y:S04]  /*1900*/  @!P2 LDS R19, [R19+0xc] ;  /* 0x00000c001313a984 */ /* 0x000fe80000000800 */
[----:B0-----:R-:W1:Y:S02]  /*1910*/  @!P2 LDS R21, [R11+0x84] ;  /* 0x000084000b15a984 */ /* 0x001e640000000800 */
[----:B-1----:R-:W-:-:S05]  /*1920*/  @!P2 FFMA R0, -R18, R19, R21 ;  /* 0x000000131200a223 */ /* 0x002fca0000000115 */
[----:B------:R4:W-:Y:S01]  /*1930*/  @!P2 STS [R11+0x84], R0 ;  /* 0x000084000b00a388 */ /* 0x0009e20000000800 */
[----:B------:R-:W-:Y:S06]  /*1940*/  BAR.SYNC.DEFER_BLOCKING 0x0 ;  /* 0x0000000000007b1d */ /* 0x000fec0000010000 */
[----:B------:R-:W-:Y:S05]  /*1950*/  BRA.U UP0, `(.L_x_50) ;  /* 0xfffffff100c87547 */ /* 0x000fea000b83ffff */
[----:B------:R-:W-:Y:S01]  /*1960*/  BAR.SYNC.DEFER_BLOCKING 0x0 ;  /* 0x0000000000007b1d */ /* 0x000fe20000010000 */
[----:B------:R-:W-:-:S05]  /*1970*/  ISETP.NE.AND P3, PT, R16, RZ, PT ;  /* 0x000000ff1000720c */ /* 0x000fca0003f65270 */
[----:B------:R-:W-:Y:S08]  /*1980*/  BSSY.RECONVERGENT B0, `(.L_x_51) ;  /* 0x000000b000007945 */ /* 0x000ff00003800200 */
[----:B------:R-:W-:Y:S05]  /*1990*/  @P3 BRA `(.L_x_52) ;  /* 0x0000000000243947 */ /* 0x000fea0003800000 */
[----:B------:R-:W-:Y:S01]  /*19a0*/  ISETP.NE.AND P3, PT, R17, RZ, PT ;  /* 0x000000ff1100720c */ /* 0x000fe20003f65270 */
[----:B------:R-:W-:Y:S01]  /*19b0*/  HFMA2 R21, -RZ, RZ, 0, 0 ;  /* 0x00000000ff157431 */ /* 0x000fe200000001ff */
[----:B------:R-:W4:Y:S01]  /*19c0*/  LDCU.64 UR8, c[0x0][0x388] ;  /* 0x00007100ff0877ac */ /* 0x000f220008000a00 */
[----:B------:R-:W0:Y:S10]  /*19d0*/  LDC.64 R18, c[0x0][0x380] ;  /* 0x0000e000ff127b82 */ /* 0x000e340000000a00 */
[----:B------:R-:W1:Y:S01]  /*19e0*/  @P3 LDS R21, [R9] ;  /* 0x0000000009153984 */ /* 0x000e620000000800 */
[----:B----4-:R-:W-:-:S04]  /*19f0*/  IMAD R0, R14, UR8, R15 ;  /* 0x000000080e007c24 */ /* 0x010fc8000f8e020f */
[----:B------:R-:W-:-:S04]  /*1a00*/  IMAD R23, R0, UR9, R5 ;  /* 0x0000000900177c24 */ /* 0x000fc8000f8e0205 */
[----:B0-----:R-:W-:-:S05]  /*1a10*/  IMAD.WIDE.U32 R18, R23, 0x4, R18 ;  /* 0x0000000417127825 */ /* 0x001fca00078e0012 */
[----:B-1----:R0:W-:Y:S02]  /*1a20*/  STG.E desc[UR10][R18.64], R21 ;  /* 0x0000001512007986 */ /* 0x0021e4000c10190a */
.L_x_52:
[----:B------:R-:W-:Y:S05]  /*1a30*/  BSYNC.RECONVERGENT B0 ;  /* 0x0000000000007941 */ /* 0x000fea0003800200 */
.L_x_51:
[----:B------:R-:W-:Y:S06]  /*1a40*/  BAR.SYNC.DEFER_BLOCKING 0x0 ;  /* 0x0000000000007b1d */ /* 0x000fec0000010000 */
[----:B------:R-:W-:Y:S05]  /*1a50*/  BRA `(.L_x_53) ;  /* 0x0000001000f07947 */ /* 0x000fea0003800000 */
.L_x_5:
[----:B------:R-:W-:Y:S01]  /*1a60*/  MOV R19, UR5 ;  /* 0x0000000500137c02 */ /* 0x000fe20008000f00 */
[----:B------:R-:W0:Y:S01]  /*1a70*/  LDCU.64 UR8, c[0x0][0x388] ;  /* 0x00007100ff0877ac */ /* 0x000e220008000a00 */
[----:B------:R-:W-:Y:S02]  /*1a80*/  BSSY.RECONVERGENT B0, `(.L_x_54) ;  /* 0x000000f000007945 */ /* 0x000fe40003800200 */
[----:B------:R-:W-:Y:S02]  /*1a90*/  LEA R18, R19, R4, 0x5 ;  /* 0x0000000413127211 */ /* 0x000fe400078e28ff */
[----:B------:R-:W-:Y:S05]  /*1aa0*/  @!P0 BRA `(.L_x_55) ;  /* 0x0000000000308947 */ /* 0x000fea0003800000 */
[----:B------:R-:W1:Y:S01]  /*1ab0*/  LDC.64 R20, c[0x0][0x380] ;  /* 0x0000e000ff147b82 */ /* 0x000e620000000a00 */
[----:B------:R-:W-:Y:S01]  /*1ac0*/  VIMNMX R2, PT, PT, R15, R18, !PT ;  /* 0x000000120f027248 */ /* 0x000fe20007fe0100 */
[----:B0-----:R-:W-:Y:S01]  /*1ad0*/  IMAD R0, R18, UR8, R15 ;  /* 0x0000000812007c24 */ /* 0x001fe2000f8e020f */
[----:B------:R-:W-:Y:S02]  /*1ae0*/  BSSY.RECONVERGENT B1, `(.L_x_56) ;  /* 0x0000007000017945 */ /* 0x000fe40003800200 */
[----:B------:R-:W-:Y:S01]  /*1af0*/  ISETP.GE.AND P2, PT, R2, UR8, PT ;  /* 0x0000000802007c0c */ /* 0x000fe2000bf46270 */
[----:B------:R-:W-:Y:S01]  /*1b00*/  IMAD R19, R0, UR9, R5 ;  /* 0x0000000900137c24 */ /* 0x000fe2000f8e0205 */
[----:B------:R-:W-:-:S03]  /*1b10*/  MOV R0, RZ ;  /* 0x000000ff00007202 */ /* 0x000fc60000000f00 */
[----:B-1----:R-:W-:-:S08]  /*1b20*/  IMAD.WIDE.U32 R20, R19, 0x4, R20 ;  /* 0x0000000413147825 */ /* 0x002fd000078e0014 */
[----:B------:R-:W-:Y:S05]  /*1b30*/  @P2 BRA `(.L_x_57) ;  /* 0x0000000000042947 */ /* 0x000fea0003800000 */
[----:B------:R0:W5:Y:S02]  /*1b40*/  LDG.E R0, desc[UR10][R20.64] ;  /* 0x0000000a14007981 */ /* 0x000164000c1e1900 */
.L_x_57:
[----:B------:R-:W-:Y:S05]  /*1b50*/  BSYNC.RECONVERGENT B1 ;  /* 0x0000000000017941 */ /* 0x000fea0003800200 */
.L_x_56:
[----:B-----5:R1:W-:Y:S02]  /*1b60*/  STS [R9+0x1000], R0 ;  /* 0x0010000009007388 */ /* 0x0203e40000000800 */
.L_x_55:
[----:B0-----:R-:W-:Y:S05]  /*1b70*/  BSYNC.RECONVERGENT B0 ;  /* 0x0000000000007941 */ /* 0x001fea0003800200 */
.L_x_54:
[----:B------:R-:W-:Y:S01]  /*1b80*/  BAR.SYNC.DEFER_BLOCKING 0x0 ;  /* 0x0000000000007b1d */ /* 0x000fe20000010000 */
[----:B------:R-:W-:-:S09]  /*1b90*/  UISETP.NE.AND UP0, UPT, UR4, URZ, UPT ;  /* 0x000000ff0400728c */ /* 0x000fd2000bf05270 */
[----:B------:R-:W-:Y:S05]  /*1ba0*/  BRA.U !UP0, `(.L_x_58) ;  /* 0x0000000908347547 */ /* 0x000fea000b800000 */
[----:B------:R-:W0:Y:S01]  /*1bb0*/  LDC.64 R20, c[0x0][0x380] ;  /* 0x0000e000ff147b82 */ /* 0x000e220000000a00 */
[--C-:B-1----:R-:W-:Y:S01]  /*1bc0*/  IMAD R0, R14, UR8, R3.reuse ;  /* 0x000000080e007c24 */ /* 0x102fe2000f8e0203 */
[----:B------:R-:W-:Y:S01]  /*1bd0*/  MOV R19, R3 ;  /* 0x0000000300137202 */ /* 0x000fe20000000f00 */
[----:B------:R-:W-:Y:S01]  /*1be0*/  IMAD R2, R18, UR8, R3 ;  /* 0x0000000812027c24 */ /* 0x000fe2000f8e0203 */
[----:B------:R-:W1:Y:S01]  /*1bf0*/  LDCU UR12, c[0x0][0x388] ;  /* 0x00007100ff0c77ac */ /* 0x000e620008000800 */
[--C-:B------:R-:W-:Y:S01]  /*1c00*/  IMAD R25, R0, UR9, R5.reuse ;  /* 0x0000000900197c24 */ /* 0x100fe2000f8e0205 */
[----:B------:R-:W-:Y:S01]  /*1c10*/  LEA R0, R3, R6, 0x2 ;  /* 0x0000000603007211 */ /* 0x000fe200078e10ff */
[----:B------:R-:W-:Y:S01]  /*1c20*/  IMAD R27, R2, UR9, R5 ;  /* 0x00000009021b7c24 */ /* 0x000fe2000f8e0205 */
[----:B------:R-:W-:-:S12]  /*1c30*/  UIADD3 UR6, UPT, UPT, -UR4, URZ, URZ ;  /* 0x000000ff04067290 */ /* 0x000fd8000fffe1ff */
.L_x_67:
[----:B------:R-:W-:Y:S04]  /*1c40*/  BSSY.RECONVERGENT B0, `(.L_x_59) ;  /* 0x000000b000007945 */ /* 0x000fe80003800200 */
[----:B--2---:R-:W-:Y:S05]  /*1c50*/  @!P0 BRA `(.L_x_60) ;  /* 0x0000000000248947 */ /* 0x004fea0003800000 */
[----:B------:R-:W-:Y:S01]  /*1c60*/  VIMNMX R2, PT, PT, R14, R19, !PT ;  /* 0x000000130e027248 */ /* 0x000fe20007fe0100 */
[----:B------:R-:W-:Y:S01]  /*1c70*/  BSSY.RECONVERGENT B1, `(.L_x_61) ;  /* 0x0000006000017945 */ /* 0x000fe20003800200 */
[----:B------:R-:W-:Y:S02]  /*1c80*/  HFMA2 R22, -RZ, RZ, 0, 0 ;  /* 0x00000000ff167431 */ /* 0x000fe400000001ff */
[----:B-1----:R-:W-:-:S13]  /*1c90*/  ISETP.GE.AND P2, PT, R2, UR12, PT ;  /* 0x0000000c02007c0c */ /* 0x002fda000bf46270 */
[----:B------:R-:W-:Y:S05]  /*1ca0*/  @P2 BRA `(.L_x_62) ;  /* 0x0000000000082947 */ /* 0x000fea0003800000 */
[----:B0-----:R-:W-:-:S06]  /*1cb0*/  IMAD.WIDE.U32 R22, R25, 0x4, R20 ;  /* 0x0000000419167825 */ /* 0x001fcc00078e0014 */
[----:B------:R1:W5:Y:S02]  /*1cc0*/  LDG.E R22, desc[UR10][R22.64] ;  /* 0x0000000a16167981 */ /* 0x000364000c1e1900 */
.L_x_62:
[----:B------:R-:W-:Y:S05]  /*1cd0*/  BSYNC.RECONVERGENT B1 ;  /* 0x0000000000017941 */ /* 0x000fea0003800200 */
.L_x_61:
[----:B-----5:R2:W-:Y:S02]  /*1ce0*/  STS [R9+0x2000], R22 ;  /* 0x0020001609007388 */ /* 0x0205e40000000800 */
.L_x_60:
[----:B-1----:R-:W-:Y:S05]  /*1cf0*/  BSYNC.RECONVERGENT B0 ;  /* 0x0000000000007941 */ /* 0x002fea0003800200 */
.L_x_59:
[----:B------:R-:W-:Y:S06]  /*1d00*/  BAR.SYNC.DEFER_BLOCKING 0x0 ;  /* 0x0000000000007b1d */ /* 0x000fec0000010000 */
[----:B------:R-:W-:Y:S04]  /*1d10*/  BSSY.RECONVERGENT B0, `(.L_x_63) ;  /* 0x000000b000007945 */ /* 0x000fe80003800200 */
[----:B------:R-:W-:Y:S05]  /*1d20*/  @!P0 BRA `(.L_x_64) ;  /* 0x0000000000248947 */ /* 0x000fea0003800000 */
[----:B------:R-:W-:Y:S01]  /*1d30*/  VIMNMX R2, PT, PT, R18, R19, !PT ;  /* 0x0000001312027248 */ /* 0x000fe20007fe0100 */
[----:B------:R-:W-:Y:S01]  /*1d40*/  BSSY.RECONVERGENT B1, `(.L_x_65) ;  /* 0x0000006000017945 */ /* 0x000fe20003800200 */
[----:B--2---:R-:W-:Y:S02]  /*1d50*/  MOV R22, RZ ;  /* 0x000000ff00167202 */ /* 0x004fe40000000f00 */
[----:B------:R-:W-:-:S13]  /*1d60*/  ISETP.GE.AND P2, PT, R2, UR12, PT ;  /* 0x0000000c02007c0c */ /* 0x000fda000bf46270 */
[----:B------:R-:W-:Y:S05]  /*1d70*/  @P2 BRA `(.L_x_66) ;  /* 0x0000000000082947 */ /* 0x000fea0003800000 */
[----:B0-----:R-:W-:-:S06]  /*1d80*/  IMAD.WIDE.U32 R22, R27, 0x4, R20 ;  /* 0x000000041b167825 */ /* 0x001fcc00078e0014 */
[----:B------:R1:W5:Y:S02]  /*1d90*/  LDG.E R22, desc[UR10][R22.64] ;  /* 0x0000000a16167981 */ /* 0x000364000c1e1900 */
.L_x_66:
[----:B------:R-:W-:Y:S05]  /*1da0*/  BSYNC.RECONVERGENT B1 ;  /* 0x0000000000017941 */ /* 0x000fea0003800200 */
.L_x_65:
[----:B-----5:R3:W-:Y:S02]  /*1db0*/  STS [R9+0x2000], R22 ;  /* 0x0020001609007388 */ /* 0x0207e40000000800 */
.L_x_64:
[----:B------:R-:W-:Y:S05]  /*1dc0*/  BSYNC.RECONVERGENT B0 ;  /* 0x0000000000007941 */ /* 0x000fea0003800200 */
.L_x_63:
[----:B------:R-:W-:Y:S01]  /*1dd0*/  BAR.SYNC.DEFER_BLOCKING 0x0 ;  /* 0x0000000000007b1d */ /* 0x000fe20000010000 */
[----:B------:R-:W-:Y:S01]  /*1de0*/  UIADD3 UR6, UPT, UPT, UR6, 0x1, URZ ;  /* 0x0000000106067890 */ /* 0x000fe2000fffe0ff */
[----:B------:R-:W-:-:S03]  /*1df0*/  IADD3 R19, PT, PT, R19, 0x20, RZ ;  /* 0x0000002013137810 */ /* 0x000fc60007ffe0ff */
[----:B------:R-:W-:-:S03]  /*1e00*/  UISETP.NE.AND UP0, UPT, UR6, URZ, UPT ;  /* 0x000000ff0600728c */ /* 0x000fc6000bf05270 */
[----:B------:R-:W4:Y:S01]  /*1e10*/  LDC R26, c[0x0][0x38c] ;  /* 0x0000e300ff1a7b82 */ /* 0x000f220000000800 */
[----:B--23--:R-:W-:Y:S04]  /*1e20*/  LDS R22, [R9+0x1000] ;  /* 0x0010000009167984 */ /* 0x00cfe80000000800 */
[----:B------:R-:W-:Y:S01]  /*1e30*/  LDS R29, [R12+0x2000] ;  /* 0x002000000c1d7984 */ /* 0x000fe20000000800 */
[C---:B----4-:R-:W-:Y:S01]  /*1e40*/  IMAD R27, R26.reuse, 0x20, R27 ;  /* 0x000000201a1b7824 */ /* 0x050fe200078e021b */
[----:B------:R-:W-:Y:S02]  /*1e50*/  LEA R25, R26, R25, 0x5 ;  /* 0x000000191a197211 */ /* 0x000fe400078e28ff */
[----:B------:R-:W2:Y:S04]  /*1e60*/  LDS R24, [R0+0x3000] ;  /* 0x0030000000187984 */ /* 0x000ea80000000800 */
[----:B-1----:R-:W-:Y:S04]  /*1e70*/  LDS R23, [R12+0x2004] ;  /* 0x002004000c177984 */ /* 0x002fe80000000800 */
[----:B------:R-:W1:Y:S01]  /*1e80*/  LDS R2, [R0+0x3080] ;  /* 0x0030800000027984 */ /* 0x000e620000000800 */
[----:B--2---:R-:W-:-:S03]  /*1e90*/  FFMA R24, -R29, R24, R22 ;  /* 0x000000181d187223 */ /* 0x004fc60000000116 */
[----:B------:R-:W-:Y:S04]  /*1ea0*/  LDS R29, [R12+0x2008] ;  /* 0x002008000c1d7984 */ /* 0x000fe80000000800 */
[----:B------:R-:W2:Y:S01]  /*1eb0*/  LDS R22, [R0+0x3100] ;  /* 0x0031000000167984 */ /* 0x000ea20000000800 */
[----:B-1----:R-:W-:-:S03]  /*1ec0*/  FFMA R24, -R23, R2, R24 ;  /* 0x0000000217187223 */ /* 0x002fc60000000118 */
[----:B------:R-:W-:Y:S04]  /*1ed0*/  LDS R23, [R12+0x200c] ;  /* 0x00200c000c177984 */ /* 0x000fe80000000800 */
        /* <DEDUP_REMOVED lines=85> */
[----:B--2---:R-:W-:-:S04]  /*2430*/  FFMA R22, -R22, R29, R23 ;  /* 0x0000001d16167223 */ /* 0x004fc80000000117 */
[----:B-1----:R-:W-:-:S05]  /*2440*/  FFMA R2, -R2, R24, R22 ;  /* 0x0000001802027223 */ /* 0x002fca0000000116 */
[----:B------:R2:W-:Y:S01]  /*2450*/  STS [R9+0x1000], R2 ;  /* 0x0010000209007388 */ /* 0x0005e20000000800 */
[----:B------:R-:W-:Y:S06]  /*2460*/  BAR.SYNC.DEFER_BLOCKING 0x0 ;  /* 0x0000000000007b1d */ /* 0x000fec0000010000 */
[----:B------:R-:W-:Y:S05]  /*2470*/  BRA.U UP0, `(.L_x_67) ;  /* 0xfffffff500f07547 */ /* 0x000fea000b83ffff */
.L_x_58:
[----:B------:R-:W-:-:S05]  /*2480*/  UMOV UR6, URZ ;  /* 0x000000ff00067c82 */ /* 0x000fca0008000000 */
.L_x_84:
[----:B------:R-:W-:Y:S01]  /*2490*/  ISETP.NE.AND P6, PT, R3, RZ, PT ;  /* 0x000000ff0300720c */ /* 0x000fe20003fc5270 */
[----:B------:R-:W-:Y:S02]  /*24a0*/  ULEA UR8, UR6, UR6, 0x5 ;  /* 0x0000000606087291 */ /* 0x000fe4000f8e28ff */
[----:B------:R-:W-:Y:S01]  /*24b0*/  MOV R19, UR6 ;  /* 0x0000000600137c02 */ /* 0x000fe20008000f00 */
[----:B------:R-:W-:Y:S03]  /*24c0*/  BSSY.RECONVERGENT B2, `(.L_x_68) ;  /* 0x0000014000027945 */ /* 0x000fe60003800200 */
[----:B------:R-:W-:Y:S02]  /*24d0*/  LEA R19, R19, R12, 0x2 ;  /* 0x0000000c13137211 */ /* 0x000fe400078e10ff */
[----:B0-----:R-:W-:-:S04]  /*24e0*/  MOV R21, UR8 ;  /* 0x0000000800157c02 */ /* 0x001fc80008000f00 */
[----:B------:R-:W-:Y:S01]  /*24f0*/  LEA R20, R21, R6, 0x2 ;  /* 0x0000000615147211 */ /* 0x000fe200078e10ff */
[----:B---3--:R-:W-:Y:S06]  /*2500*/  @P6 BRA `(.L_x_69) ;  /* 0x00000000003c6947 */ /* 0x008fec0003800000 */
[----:B------:R-:W1:Y:S01]  /*2510*/  LDS R26, [R20] ;  /* 0x00000000141a7984 */ /* 0x000e620000000800 */
[----:B------:R-:W-:Y:S03]  /*2520*/  BSSY.RECONVERGENT B3, `(.L_x_70) ;  /* 0x000000c000037945 */ /* 0x000fe60003800200 */
[----:B------:R-:W0:Y:S01]  /*2530*/  LDS R29, [R19+0x1000] ;  /* 0x00100000131d7984 */ /* 0x000e220000000800 */
[----:B-1----:R-:W1:Y:S08]  /*2540*/  MUFU.RCP R0, R26 ;  /* 0x0000001a00007308 */ /* 0x002e700000001000 */
[----:B0-----:R-:W0:Y:S01]  /*2550*/  FCHK P2, R29, R26 ;  /* 0x0000001a1d007302 */ /* 0x001e220000040000 */
[----:B-1----:R-:W-:-:S04]  /*2560*/  FFMA R21, -R26, R0, 1 ;  /* 0x3f8000001a157423 */ /* 0x002fc80000000100 */
[----:B------:R-:W-:-:S04]  /*2570*/  FFMA R0, R0, R21, R0 ;  /* 0x0000001500007223 */ /* 0x000fc80000000000 */
[----:B------:R-:W-:-:S04]  /*2580*/  FFMA R21, R29, R0, RZ ;  /* 0x000000001d157223 */ /* 0x000fc800000000ff */
[----:B--2---:R-:W-:-:S04]  /*2590*/  FFMA R2, -R26, R21, R29 ;  /* 0x000000151a027223 */ /* 0x004fc8000000011d */
[----:B------:R-:W-:Y:S01]  /*25a0*/  FFMA R0, R0, R2, R21 ;  /* 0x0000000200007223 */ /* 0x000fe20000000015 */
[----:B0-----:R-:W-:Y:S06]  /*25b0*/  @!P2 BRA `(.L_x_71) ;  /* 0x000000000008a947 */ /* 0x001fec0003800000 */
[----:B------:R-:W-:-:S07]  /*25c0*/  MOV R2, 0x25e0 ;  /* 0x000025e000027802 */ /* 0x000fce0000000f00 */
[----:B------:R-:W-:Y:S05]  /*25d0*/  CALL.REL.NOINC `($__internal_1_$__cuda_sm3x_div_rn_noftz_f32_slowpath) ;  /* 0x00000008008c7944 */ /* 0x000fea0003c00000 */
.L_x_71:
[----:B------:R-:W-:Y:S05]  /*25e0*/  BSYNC.RECONVERGENT B3 ;  /* 0x0000000000037941 */ /* 0x000fea0003800200 */
.L_x_70:
[----:B------:R0:W-:Y:S02]  /*25f0*/  STS [R19+0x1000], R0 ;  /* 0x0010000013007388 */ /* 0x0001e40000000800 */
.L_x_69:
[----:B------:R-:W-:Y:S05]  /*2600*/  BSYNC.RECONVERGENT B2 ;  /* 0x0000000000027941 */ /* 0x000fea0003800200 */
.L_x_68:
[----:B------:R-:W-:Y:S01]  /*2610*/  BAR.SYNC.DEFER_BLOCKING 0x0 ;  /* 0x0000000000007b1d */ /* 0x000fe20000010000 */
[----:B------:R-:W-:Y:S02]  /*2620*/  ISETP.GT.U32.AND P2, PT, R3, UR6, PT ;  /* 0x0000000603007c0c */ /* 0x000fe4000bf44070 */
[----:B01----:R-:W-:-:S03]  /*2630*/  MOV R0, UR6 ;  /* 0x0000000600007c02 */ /* 0x003fc60008000f00 */
[----:B------:R-:W-:Y:S01]  /*2640*/  BSSY.RECONVERGENT B2, `(.L_x_72) ;  /* 0x0000018000027945 */ /* 0x000fe20003800200 */
[----:B------:R-:W-:-:S07]  /*2650*/  LEA R21, R0, R13, 0x2 ;  /* 0x0000000d00157211 */ /* 0x000fce00078e10ff */
[----:B------:R-:W-:Y:S04]  /*2660*/  @P2 LDS R0, [R19+0x1000] ;  /* 0x0010000013002984 */ /* 0x000fe80000000800 */
[----:B------:R-:W-:Y:S04]  /*2670*/  @P2 LDS R25, [R11+0x1000] ;  /* 0x001000000b192984 */ /* 0x000fe80000000800 */
[----:B------:R-:W0:Y:S02]  /*2680*/  @P2 LDS R23, [R21] ;  /* 0x0000000015172984 */ /* 0x000e240000000800 */
[----:B0-----:R-:W-:-:S05]  /*2690*/  @P2 FFMA R0, -R0, R23, R25 ;  /* 0x0000001700002223 */ /* 0x001fca0000000119 */
[----:B------:R0:W-:Y:S01]  /*26a0*/  @P2 STS [R11+0x1000], R0 ;  /* 0x001000000b002388 */ /* 0x0001e20000000800 */
[----:B------:R-:W-:Y:S06]  /*26b0*/  BAR.SYNC.DEFER_BLOCKING 0x0 ;  /* 0x0000000000007b1d */ /* 0x000fec0000010000 */
[----:B------:R-:W-:Y:S05]  /*26c0*/  @P6 BRA `(.L_x_73) ;  /* 0x00000000003c6947 */ /* 0x000fea0003800000 */
[----:B------:R-:W0:Y:S01]  /*26d0*/  LDS R26, [R20+0x84] ;  /* 0x00008400141a7984 */ /* 0x000e220000000800 */
[----:B------:R-:W-:Y:S03]  /*26e0*/  BSSY.RECONVERGENT B3, `(.L_x_74) ;  /* 0x000000c000037945 */ /* 0x000fe60003800200 */
[----:B------:R-:W1:Y:S01]  /*26f0*/  LDS R29, [R19+0x1004] ;  /* 0x00100400131d7984 */ /* 0x000e620000000800 */
[----:B0-----:R-:W0:Y:S08]  /*2700*/  MUFU.RCP R0, R26 ;  /* 0x0000001a00007308 */ /* 0x001e300000001000 */
[----:B-1----:R-:W1:Y:S01]  /*2710*/  FCHK P2, R29, R26 ;  /* 0x0000001a1d007302 */ /* 0x002e620000040000 */
[----:B0-----:R-:W-:-:S04]  /*2720*/  FFMA R23, -R26, R0, 1 ;  /* 0x3f8000001a177423 */ /* 0x001fc80000000100 */
[----:B------:R-:W-:-:S04]  /*2730*/  FFMA R0, R0, R23, R0 ;  /* 0x0000001700007223 */ /* 0x000fc80000000000 */
[----:B------:R-:W-:-:S04]  /*2740*/  FFMA R23, R29, R0, RZ ;  /* 0x000000001d177223 */ /* 0x000fc800000000ff */
[----:B--2---:R-:W-:-:S04]  /*2750*/  FFMA R2, -R26, R23, R29 ;  /* 0x000000171a027223 */ /* 0x004fc8000000011d */
[----:B------:R-:W-:Y:S01]  /*2760*/  FFMA R0, R0, R2, R23 ;  /* 0x0000000200007223 */ /* 0x000fe20000000017 */
[----:B-1----:R-:W-:Y:S06]  /*2770*/  @!P2 BRA `(.L_x_75) ;  /* 0x000000000008a947 */ /* 0x002fec0003800000 */
[----:B------:R-:W-:-:S07]  /*2780*/  MOV R2, 0x27a0 ;  /* 0x000027a000027802 */ /* 0x000fce0000000f00 */
[----:B------:R-:W-:Y:S05]  /*2790*/  CALL.REL.NOINC `($__internal_1_$__cuda_sm3x_div_rn_noftz_f32_slowpath) ;  /* 0x00000008001c7944 */ /* 0x000fea0003c00000 */
.L_x_75:
[----:B------:R-:W-:Y:S05]  /*27a0*/  BSYNC.RECONVERGENT B3 ;  /* 0x0000000000037941 */ /* 0x000fea0003800200 */
.L_x_74:
[----:B------:R1:W-:Y:S02]  /*27b0*/  STS [R19+0x1004], R0 ;  /* 0x0010040013007388 */ /* 0x0003e40000000800 */
.L_x_73:
[----:B------:R-:W-:Y:S05]  /*27c0*/  BSYNC.RECONVERGENT B2 ;  /* 0x0000000000027941 */ /* 0x000fea0003800200 */
.L_x_72:
[----:B------:R-:W-:Y:S01]  /*27d0*/  BAR.SYNC.DEFER_BLOCKING 0x0 ;  /* 0x0000000000007b1d */ /* 0x000fe20000010000 */
[----:B------:R-:W-:Y:S01]  /*27e0*/  UIADD3 UR8, UPT, UPT, UR6, 0x1, URZ ;  /* 0x0000000106087890 */ /* 0x000fe2000fffe0ff */
[----:B------:R-:W-:-:S04]  /*27f0*/  ISETP.NE.AND P6, PT, R3, RZ, PT ;  /* 0x000000ff0300720c */ /* 0x000fc80003fc5270 */
[----:B------:R-:W-:Y:S01]  /*2800*/  BSSY.RECONVERGENT B2, `(.L_x_76) ;  /* 0x0000018000027945 */ /* 0x000fe20003800200 */
[----:B------:R-:W-:-:S13]  /*2810*/  ISETP.GT.U32.AND P2, PT, R3, UR8, PT ;  /* 0x0000000803007c0c */ /* 0x000fda000bf44070 */
[----:B01----:R-:W-:Y:S04]  /*2820*/  @P2 LDS R0, [R19+0x1004] ;  /* 0x0010040013002984 */ /* 0x003fe80000000800 */
[----:B------:R-:W-:Y:S04]  /*2830*/  @P2 LDS R23, [R21+0x4] ;  /* 0x0000040015172984 */ /* 0x000fe80000000800 */
[----:B------:R-:W0:Y:S02]  /*2840*/  @P2 LDS R25, [R11+0x1000] ;  /* 0x001000000b192984 */ /* 0x000e240000000800 */
        /* <DEDUP_REMOVED lines=17> */
.L_x_79:
[----:B------:R-:W-:Y:S05]  /*2960*/  BSYNC.RECONVERGENT B3 ;  /* 0x0000000000037941 */ /* 0x000fea0003800200 */
.L_x_78:
[----:B------:R1:W-:Y:S02]  /*2970*/  STS [R19+0x1008], R0 ;  /* 0x0010080013007388 */ /* 0x0003e40000000800 */
.L_x_77:
[----:B------:R-:W-:Y:S05]  /*2980*/  BSYNC.RECONVERGENT B2 ;  /* 0x0000000000027941 */ /* 0x000fea0003800200 */
.L_x_76:
[----:B------:R-:W-:Y:S01]  /*2990*/  BAR.SYNC.DEFER_BLOCKING 0x0 ;  /* 0x0000000000007b1d */ /* 0x000fe20000010000 */
[----:B------:R-:W-:-:S05]  /*29a0*/  UIADD3 UR8, UPT, UPT, UR6, 0x2, URZ ;  /* 0x0000000206087890 */ /* 0x000fca000fffe0ff */
        /* <DEDUP_REMOVED lines=22> */
.L_x_83:
[----:B------:R-:W-:Y:S05]  /*2b10*/  BSYNC.RECONVERGENT B3 ;  /* 0x0000000000037941 */ /* 0x000fea0003800200 */
.L_x_82:
[----:B------:R1:W-:Y:S02]  /*2b20*/  STS [R19+0x100c], R0 ;  /* 0x00100c0013007388 */ /* 0x0003e40000000800 */
.L_x_81:
[----:B------:R-:W-:Y:S05]  /*2b30*/  BSYNC.RECONVERGENT B2 ;  /* 0x0000000000027941 */ /* 0x000fea0003800200 */
.L_x_80:
[----:B------:R-:W-:Y:S01]  /*2b40*/  UIADD3 UR8, UPT, UPT, UR6, 0x3, URZ ;  /* 0x0000000306087890 */ /* 0x000fe2000fffe0ff */
[----:B------:R-:W-:Y:S01]  /*2b50*/  BAR.SYNC.DEFER_BLOCKING 0x0 ;  /* 0x0000000000007b1d */ /* 0x000fe20000010000 */
[----:B------:R-:W-:Y:S02]  /*2b60*/  UIADD3 UR6, UPT, UPT, UR6, 0x4, URZ ;  /* 0x0000000406067890 */ /* 0x000fe4000fffe0ff */
[----:B------:R-:W-:-:S06]  /*2b70*/  UISETP.NE.AND UP0, UPT, UR8, 0x1f, UPT ;  /* 0x0000001f0800788c */ /* 0x000fcc000bf05270 */
[----:B------:R-:W-:Y:S01]  /*2b80*/  PLOP3.LUT P2, PT, PT, PT, UP0, 0x80, 0x8 ;  /* 0x000000000008781c */ /* 0x000fe20003f4f008 */
[----:B------:R-:W-:-:S03]  /*2b90*/  UISETP.NE.AND UP0, UPT, UR6, 0x20, UPT ;  /* 0x000000200600788c */ /* 0x000fc6000bf05270 */
[----:B------:R-:W-:-:S13]  /*2ba0*/  ISETP.LE.U32.OR P2, PT, R3, UR8, !P2 ;  /* 0x0000000803007c0c */ /* 0x000fda000d743470 */
[----:B-1----:R-:W-:Y:S04]  /*2bb0*/  @!P2 LDS R19, [R19+0x100c] ;  /* 0x00100c001313a984 */ /* 0x002fe80000000800 */
[----:B0-----:R-:W-:Y:S04]  /*2bc0*/  @!P2 LDS R0, [R21+0xc] ;  /* 0x00000c001500a984 */ /* 0x001fe80000000800 */
[----:B--2---:R-:W0:Y:S02]  /*2bd0*/  @!P2 LDS R2, [R11+0x1000] ;  /* 0x001000000b02a984 */ /* 0x004e240000000800 */
[----:B0-----:R-:W-:-:S05]  /*2be0*/  @!P2 FFMA R0, -R19, R0, R2 ;  /* 0x000000001300a223 */ /* 0x001fca0000000102 */
[----:B------:R3:W-:Y:S01]  /*2bf0*/  @!P2 STS [R11+0x1000], R0 ;  /* 0x001000000b00a388 */ /* 0x0007e20000000800 */
[----:B------:R-:W-:Y:S06]  /*2c00*/  BAR.SYNC.DEFER_BLOCKING 0x0 ;  /* 0x0000000000007b1d */ /* 0x000fec0000010000 */
[----:B------:R-:W-:Y:S05]  /*2c10*/  BRA.U UP0, `(.L_x_84) ;  /* 0xfffffff9001c7547 */ /* 0x000fea000b83ffff */
[----:B------:R-:W0:Y:S01]  /*2c20*/  LDCU UR6, c[0x0][0x388] ;  /* 0x00007100ff0677ac */ /* 0x000e220008000800 */
[----:B------:R-:W-:Y:S01]  /*2c30*/  VIMNMX R18, PT, PT, R15, R18, !PT ;  /* 0x000000120f127248 */ /* 0x000fe20007fe0100 */
[----:B------:R-:W-:Y:S01]  /*2c40*/  BSSY.RECONVERGENT B0, `(.L_x_85) ;  /* 0x000000f000007945 */ /* 0x000fe20003800200 */
[----:B------:R-:W-:Y:S02]  /*2c50*/  BAR.SYNC.DEFER_BLOCKING 0x0 ;  /* 0x0000000000007b1d */ /* 0x000fe40000010000 */
[----:B0-----:R-:W-:-:S13]  /*2c60*/  ISETP.GE.AND P2, PT, R18, UR6, PT ;  /* 0x0000000612007c0c */ /* 0x001fda000bf46270 */
[----:B------:R-:W-:Y:S05]  /*2c70*/  @P2 BRA `(.L_x_86) ;  /* 0x00000000002c2947 */ /* 0x000fea0003800000 */
[----:B------:R-:W-:Y:S01]  /*2c80*/  LOP3.LUT P2, RZ, R3, 0x3e0, R4, 0xc8, !PT ;  /* 0x000003e003ff7812 */ /* 0x000fe2000784c804 */
[----:B------:R-:W-:Y:S01]  /*2c90*/  IMAD.MOV.U32 R21, RZ, RZ, RZ ;  /* 0x000000ffff157224 */ /* 0x000fe200078e00ff */
[----:B------:R-:W0:Y:S01]  /*2ca0*/  LDC.64 R18, c[0x0][0x380] ;  /* 0x0000e000ff127b82 */ /* 0x000e220000000a00 */
[----:B------:R-:W1:Y:S01]  /*2cb0*/  LDCU UR8, c[0x0][0x38c] ;  /* 0x00007180ff0877ac */ /* 0x000e620008000800 */
[----:B------:R-:W-:-:S04]  /*2cc0*/  MOV R23, UR5 ;  /* 0x0000000500177c02 */ /* 0x000fc80008000f00 */
[----:B---3--:R-:W-:-:S05]  /*2cd0*/  LEA R0, R23, R4, 0x5 ;  /* 0x0000000417007211 */ /* 0x008fca00078e28ff */
[----:B------:R-:W2:Y:S01]  /*2ce0*/  @!P2 LDS R21, [R9+0x1000] ;  /* 0x001000000915a984 */ /* 0x000ea20000000800 */
[----:B------:R-:W-:-:S04]  /*2cf0*/  IMAD R0, R0, UR6, R15 ;  /* 0x0000000600007c24 */ /* 0x000fc8000f8e020f */
[----:B-1----:R-:W-:-:S04]  /*2d00*/  IMAD R23, R0, UR8, R5 ;  /* 0x0000000800177c24 */ /* 0x002fc8000f8e0205 */
[----:B0-----:R-:W-:-:S05]  /*2d10*/  IMAD.WIDE.U32 R18, R23, 0x4, R18 ;  /* 0x0000000417127825 */ /* 0x001fca00078e0012 */
[----:B--2---:R0:W-:Y:S02]  /*2d20*/  STG.E desc[UR10][R18.64], R21 ;  /* 0x0000001512007986 */ /* 0x0041e4000c10190a */
.L_x_86:
[----:B------:R-:W-:Y:S05]  /*2d30*/  BSYNC.RECONVERGENT B0 ;  /* 0x0000000000007941 */ /* 0x000fea0003800200 */
.L_x_85:
[----:B------:R-:W-:Y:S06]  /*2d40*/  BAR.SYNC.DEFER_BLOCKING 0x0 ;  /* 0x0000000000007b1d */ /* 0x000fec0000010000 */
[----:B------:R-:W-:Y:S05]  /*2d50*/  BRA `(.L_x_53) ;  /* 0x0000000000307947 */ /* 0x000fea0003800000 */
.L_x_4:
[----:B------:R-:W0:Y:S01]  /*2d60*/  LDCU UR6, c[0x0][0x388] ;  /* 0x00007100ff0677ac */ /* 0x000e220008000800 */
[----:B------:R-:W-:-:S04]  /*2d70*/  MOV R19, UR5 ;  /* 0x0000000500137c02 */ /* 0x000fc80008000f00 */
[----:B------:R-:W-:-:S04]  /*2d80*/  LEA R0, R19, R4, 0x5 ;  /* 0x0000000413007211 */ /* 0x000fc800078e28ff */
[----:B------:R-:W-:-:S04]  /*2d90*/  VIMNMX R2, PT, PT, R15, R0, !PT ;  /* 0x000000000f027248 */ /* 0x000fc80007fe0100 */
[----:B0-----:R-:W-:-:S13]  /*2da0*/  ISETP.GE.AND P2, PT, R2, UR6, PT ;  /* 0x0000000602007c0c */ /* 0x001fda000bf46270 */
[----:B------:R-:W0:Y:S01]  /*2db0*/  @!P2 LDC R21, c[0x0][0x38c] ;  /* 0x0000e300ff15ab82 */ /* 0x000e220000000800 */
[----:B------:R-:W-:-:S07]  /*2dc0*/  @!P2 IMAD R0, R0, UR6, R15 ;  /* 0x000000060000ac24 */ /* 0x000fce000f8e020f */
[----:B------:R-:W1:Y:S01]  /*2dd0*/  @!P2 LDC.64 R18, c[0x0][0x380] ;  /* 0x0000e000ff12ab82 */ /* 0x000e620000000a00 */
[----:B0-----:R-:W-:-:S04]  /*2de0*/  @!P2 IMAD R21, R0, R21, R5 ;  /* 0x000000150015a224 */ /* 0x001fc800078e0205 */
[----:B-1----:R-:W-:-:S05]  /*2df0*/  @!P2 IMAD.WIDE.U32 R18, R21, 0x4, R18 ;  /* 0x000000041512a825 */ /* 0x002fca00078e0012 */
[----:B------:R1:W-:Y:S01]  /*2e00*/  @!P2 STG.E desc[UR10][R18.64], RZ ;  /* 0x000000ff1200a986 */ /* 0x0003e2000c10190a */
[----:B------:R-:W-:Y:S06]  /*2e10*/  BAR.SYNC.DEFER_BLOCKING 0x0 ;  /* 0x0000000000007b1d */ /* 0x000fec0000010000 */
.L_x_53:
[----:B------:R-:W-:-:S04]  /*2e20*/  UIADD3 UR5, UPT, UPT, UR5, 0x1, URZ ;  /* 0x0000000105057890 */ /* 0x000fc8000fffe0ff */
[----:B------:R-:W-:-:S09]  /*2e30*/  UISETP.NE.AND UP0, UPT, UR5, UR7, UPT ;  /* 0x000000070500728c */ /* 0x000fd2000bf05270 */
[----:B------:R-:W-:Y:S05]  /*2e40*/  BRA.U UP0, `(.L_x_87) ;  /* 0xffffffd500787547 */ /* 0x000fea000b83ffff */
[----:B------:R-:W-:Y:S01]  /*2e50*/  BAR.SYNC.DEFER_BLOCKING 0x0 ;  /* 0x0000000000007b1d */ /* 0x000fe20000010000 */
[----:B------:R-:W-:-:S04]  /*2e60*/  UIADD3 UR4, UPT, UPT, UR4, 0x1, URZ ;  /* 0x0000000104047890 */ /* 0x000fc8000fffe0ff */
[----:B------:R-:W-:-:S09]  /*2e70*/  UISETP.NE.AND UP0, UPT, UR4, UR7, UPT ;  /* 0x000000070400728c */ /* 0x000fd2000bf05270 */
[----:B------:R-:W-:Y:S05]  /*2e80*/  BRA.U UP0, `(.L_x_88) ;  /* 0xffffffd500047547 */ /* 0x000fea000b83ffff */
[----:B------:R-:W-:Y:S05]  /*2e90*/  EXIT ;  /* 0x000000000000794d */ /* 0x000fea0003800000 */
        .weak           $__internal_0_$__cuda_sm20_sqrt_rn_f32_slowpath
        .type           $__internal_0_$__cuda_sm20_sqrt_rn_f32_slowpath,@function
        .size           $__internal_0_$__cuda_sm20_sqrt_rn_f32_slowpath,($__internal_1_$__cuda_sm3x_div_rn_noftz_f32_slowpath - $__internal_0_$__cuda_sm20_sqrt_rn_f32_slowpath)
$__internal_0_$__cuda_sm20_sqrt_rn_f32_slowpath:
[----:B------:R-:W-:-:S13]  /*2ea0*/  LOP3.LUT P2, RZ, R0, 0x7fffffff, RZ, 0xc0, !PT ;  /* 0x7fffffff00ff7812 */ /* 0x000fda000784c0ff */
[----:B------:R-:W-:Y:S01]  /*2eb0*/  @!P2 MOV R2, R0 ;  /* 0x000000000002a202 */ /* 0x000fe20000000f00 */
[----:B------:R-:W-:Y:S06]  /*2ec0*/  @!P2 BRA `(.L_x_89) ;  /* 0x000000000040a947 */ /* 0x000fec0003800000 */
[----:B------:R-:W-:-:S13]  /*2ed0*/  FSETP.GEU.FTZ.AND P2, PT, R0, RZ, PT ;  /* 0x000000ff0000720b */ /* 0x000fda0003f5e000 */
[----:B------:R-:W-:Y:S01]  /*2ee0*/  @!P2 MOV R2, 0x7fffffff ;  /* 0x7fffffff0002a802 */ /* 0x000fe20000000f00 */
[----:B------:R-:W-:Y:S06]  /*2ef0*/  @!P2 BRA `(.L_x_89) ;  /* 0x000000000034a947 */ /* 0x000fec0003800000 */
[----:B------:R-:W-:-:S13]  /*2f00*/  FSETP.GTU.FTZ.AND P2, PT, |R0|, +INF , PT ;  /* 0x7f8000000000780b */ /* 0x000fda0003f5c200 */
[----:B------:R-:W-:Y:S01]  /*2f10*/  @P2 FADD.FTZ R2, R0, 1 ;  /* 0x3f80000000022421 */ /* 0x000fe20000010000 */
[----:B------:R-:W-:Y:S06]  /*2f20*/  @P2 BRA `(.L_x_89) ;  /* 0x0000000000282947 */ /* 0x000fec0003800000 */
[----:B------:R-:W-:-:S13]  /*2f30*/  FSETP.NEU.FTZ.AND P2, PT, |R0|, +INF , PT ;  /* 0x7f8000000000780b */ /* 0x000fda0003f5d200 */
[----:B------:R-:W-:-:S04]  /*2f40*/  @P2 FFMA R21, R0, 1.84467440737095516160e+19, RZ ;  /* 0x5f80000000152823 */ /* 0x000fc800000000ff */
[----:B------:R-:W0:Y:S02]  /*2f50*/  @P2 MUFU.RSQ R2, R21 ;  /* 0x0000001500022308 */ /* 0x000e240000001400 */
[----:B0-----:R-:W-:Y:S01]  /*2f60*/  @P2 FMUL.FTZ R22, R21, R2 ;  /* 0x0000000215162220 */ /* 0x001fe20000410000 */
[----:B------:R-:W-:Y:S01]  /*2f70*/  @P2 FMUL.FTZ R24, R2, 0.5 ;  /* 0x3f00000002182820 */ /* 0x000fe20000410000 */
[----:B------:R-:W-:Y:S02]  /*2f80*/  @!P2 MOV R2, R0 ;  /* 0x000000000002a202 */ /* 0x000fe40000000f00 */
[----:B------:R-:W-:-:S04]  /*2f90*/  @P2 FADD.FTZ R23, -R22, -RZ ;  /* 0x800000ff16172221 */ /* 0x000fc80000010100 */
[----:B------:R-:W-:-:S04]  /*2fa0*/  @P2 FFMA R23, R22, R23, R21 ;  /* 0x0000001716172223 */ /* 0x000fc80000000015 */
[----:B------:R-:W-:-:S04]  /*2fb0*/  @P2 FFMA R23, R23, R24, R22 ;  /* 0x0000001817172223 */ /* 0x000fc80000000016 */
[----:B------:R-:W-:-:S07]  /*2fc0*/  @P2 FMUL.FTZ R2, R23, 2.3283064365386962891e-10 ;  /* 0x2f80000017022820 */ /* 0x000fce0000410000 */
.L_x_89:
[----:B------:R-:W-:Y:S02]  /*2fd0*/  HFMA2 R23, -RZ, RZ, 0, 0 ;  /* 0x00000000ff177431 */ /* 0x000fe400000001ff */
[----:B------:R-:W-:Y:S01]  /*2fe0*/  IMAD.MOV.U32 R22, RZ, RZ, R25 ;  /* 0x000000ffff167224 */ /* 0x000fe200078e0019 */
[----:B------:R-:W-:-:S03]  /*2ff0*/  MOV R21, R2 ;  /* 0x0000000200157202 */ /* 0x000fc60000000f00 */
[----:B------:R-:W-:Y:S05]  /*3000*/  RET.REL.NODEC R22 `(_Z28left_looking_kernel_less_memPfiii) ;  /* 0xffffffcc16fc7950 */ /* 0x000fea0003c3ffff */
        .weak           $__internal_1_$__cuda_sm3x_div_rn_noftz_f32_slowpath
        .type           $__internal_1_$__cuda_sm3x_div_rn_noftz_f32_slowpath,@function
        .size           $__internal_1_$__cuda_sm3x_div_rn_noftz_f32_slowpath,(.L_x_269 - $__internal_1_$__cuda_sm3x_div_rn_noftz_f32_slowpath)
$__internal_1_$__cuda_sm3x_div_rn_noftz_f32_slowpath:
[----:B------:R-:W-:Y:S01]  /*3010*/  SHF.R.U32.HI R25, RZ, 0x17, R26 ;  /* 0x00000017ff197819 */ /* 0x000fe2000001161a */
[----:B------:R-:W-:Y:S01]  /*3020*/  BSSY.RECONVERGENT B0, `(.L_x_90) ;  /* 0x0000062000007945 */ /* 0x000fe20003800200 */
[----:B------:R-:W-:Y:S02]  /*3030*/  SHF.R.U32.HI R22, RZ, 0x17, R29 ;  /* 0x00000017ff167819 */ /* 0x000fe4000001161d */
[----:B------:R-:W-:Y:S02]  /*3040*/  LOP3.LUT R25, R25, 0xff, RZ, 0xc0, !PT ;  /* 0x000000ff19197812 */ /* 0x000fe400078ec0ff */
[----:B------:R-:W-:Y:S02]  /*3050*/  LOP3.LUT R22, R22, 0xff, RZ, 0xc0, !PT ;  /* 0x000000ff16167812 */ /* 0x000fe400078ec0ff */
[----:B------:R-:W-:Y:S02]  /*3060*/  IADD3 R0, PT, PT, R25, -0x1, RZ ;  /* 0xffffffff19007810 */ /* 0x000fe40007ffe0ff */
[----:B------:R-:W-:-:S02]  /*3070*/  IADD3 R23, PT, PT, R22, -0x1, RZ ;  /* 0xffffffff16177810 */ /* 0x000fc40007ffe0ff */
[----:B------:R-:W-:-:S04]  /*3080*/  ISETP.GT.U32.AND P2, PT, R0, 0xfd, PT ;  /* 0x000000fd0000780c */ /* 0x000fc80003f44070 */
[----:B------:R-:W-:-:S13]  /*3090*/  ISETP.GT.U32.OR P2, PT, R23, 0xfd, P2 ;  /* 0x000000fd1700780c */ /* 0x000fda0001744470 */
[----:B------:R-:W-:Y:S01]  /*30a0*/  @!P2 MOV R24, RZ ;  /* 0x000000ff0018a202 */ /* 0x000fe20000000f00 */
[----:B------:R-:W-:Y:S06]  /*30b0*/  @!P2 BRA `(.L_x_91) ;  /* 0x00000000005ca947 */ /* 0x000fec0003800000 */
[----:B------:R-:W-:Y:S02]  /*30c0*/  FSETP.GTU.FTZ.AND P2, PT, |R29|, +INF , PT ;  /* 0x7f8000001d00780b */ /* 0x000fe40003f5c200 */
[----:B------:R-:W-:-:S04]  /*30d0*/  FSETP.GTU.FTZ.AND P3, PT, |R26|, +INF , PT ;  /* 0x7f8000001a00780b */ /* 0x000fc80003f7c200 */
[----:B------:R-:W-:-:S13]  /*30e0*/  PLOP3.LUT P2, PT, P2, P3, PT, 0xf8, 0x8f ;  /* 0x00000000008f781c */ /* 0x000fda0001747f70 */
[----:B------:R-:W-:Y:S05]  /*30f0*/  @P2 BRA `(.L_x_92) ;  /* 0x00000004004c2947 */ /* 0x000fea0003800000 */
[----:B------:R-:W-:-:S13]  /*3100*/  LOP3.LUT P2, RZ, R26, 0x7fffffff, R29, 0xc8, !PT ;  /* 0x7fffffff1aff7812 */ /* 0x000fda000784c81d */
[----:B------:R-:W-:Y:S05]  /*3110*/  @!P2 BRA `(.L_x_93) ;  /* 0x00000004003ca947 */ /* 0x000fea0003800000 */
[C---:B------:R-:W-:Y:S02]  /*3120*/  FSETP.NEU.FTZ.AND P4, PT, |R29|.reuse, +INF , PT ;  /* 0x7f8000001d00780b */ /* 0x040fe40003f9d200 */
[----:B------:R-:W-:Y:S02]  /*3130*/  FSETP.NEU.FTZ.AND P3, PT, |R26|, +INF , PT ;  /* 0x7f8000001a00780b */ /* 0x000fe40003f7d200 */
[----:B------:R-:W-:-:S11]  /*3140*/  FSETP.NEU.FTZ.AND P2, PT, |R29|, +INF , PT ;  /* 0x7f8000001d00780b */ /* 0x000fd60003f5d200 */
[----:B------:R-:W-:Y:S05]  /*3150*/  @!P3 BRA !P4, `(.L_x_93) ;  /* 0x00000004002cb947 */ /* 0x000fea0006000000 */
[----:B------:R-:W-:-:S04]  /*3160*/  LOP3.LUT P4, RZ, R29, 0x7fffffff, RZ, 0xc0, !PT ;  /* 0x7fffffff1dff7812 */ /* 0x000fc8000788c0ff */
[----:B------:R-:W-:-:S13]  /*3170*/  PLOP3.LUT P4, PT, P3, P4, PT, 0x2f, 0xf2 ;  /* 0x0000000000f2781c */ /* 0x000fda0001f88577 */
[----:B------:R-:W-:Y:S05]  /*3180*/  @P4 BRA `(.L_x_94) ;  /* 0x0000000400184947 */ /* 0x000fea0003800000 */
[----:B------:R-:W-:-:S04]  /*3190*/  LOP3.LUT P3, RZ, R26, 0x7fffffff, RZ, 0xc0, !PT ;  /* 0x7fffffff1aff7812 */ /* 0x000fc8000786c0ff */
[----:B------:R-:W-:-:S13]  /*31a0*/  PLOP3.LUT P2, PT, P2, P3, PT, 0x2f, 0xf2 ;  /* 0x0000000000f2781c */ /* 0x000fda0001746577 */
[----:B------:R-:W-:Y:S05]  /*31b0*/  @P2 BRA `(.L_x_95) ;  /* 0x0000000400002947 */ /* 0x000fea0003800000 */
[----:B------:R-:W-:Y:S02]  /*31c0*/  ISETP.GE.AND P2, PT, R23, RZ, PT ;  /* 0x000000ff1700720c */ /* 0x000fe40003f46270 */
[----:B------:R-:W-:-:S11]  /*31d0*/  ISETP.GE.AND P3, PT, R0, RZ, PT ;  /* 0x000000ff0000720c */ /* 0x000fd60003f66270 */
[----:B------:R-:W-:Y:S01]  /*31e0*/  @P2 MOV R24, RZ ;  /* 0x000000ff00182202 */ /* 0x000fe20000000f00 */
[----:B------:R-:W-:Y:S01]  /*31f0*/  @!P2 FFMA R29, R29, 1.84467440737095516160e+19, RZ ;  /* 0x5f8000001d1da823 */ /* 0x000fe200000000ff */
[----:B------:R-:W-:Y:S01]  /*3200*/  @!P2 MOV R24, 0xffffffc0 ;  /* 0xffffffc00018a802 */ /* 0x000fe20000000f00 */
[----:B------:R-:W-:-:S03]  /*3210*/  @!P3 FFMA R26, R26, 1.84467440737095516160e+19, RZ ;  /* 0x5f8000001a1ab823 */ /* 0x000fc600000000ff */
[----:B------:R-:W-:-:S07]  /*3220*/  @!P3 IADD3 R24, PT, PT, R24, 0x40, RZ ;  /* 0x000000401818b810 */ /* 0x000fce0007ffe0ff */
.L_x_91:
[----:B------:R-:W-:Y:S01]  /*3230*/  LEA R23, R25, 0xc0800000, 0x17 ;  /* 0xc080000019177811 */ /* 0x000fe200078eb8ff */
[----:B------:R-:W-:Y:S01]  /*3240*/  VIADD R22, R22, 0xffffff81 ;  /* 0xffffff8116167836 */ /* 0x000fe20000000000 */
[----:B------:R-:W-:Y:S02]  /*3250*/  BSSY.RECONVERGENT B1, `(.L_x_96) ;  /* 0x0000035000017945 */ /* 0x000fe40003800200 */
[----:B------:R-:W-:Y:S01]  /*3260*/  IADD3 R23, PT, PT, -R23, R26, RZ ;  /* 0x0000001a17177210 */ /* 0x000fe20007ffe1ff */
[C---:B------:R-:W-:Y:S01]  /*3270*/  IMAD R0, R22.reuse, -0x800000, R29 ;  /* 0xff80000016007824 */ /* 0x040fe200078e021d */
[----:B------:R-:W-:Y:S02]  /*3280*/  IADD3 R25, PT, PT, R22, 0x7f, -R25 ;  /* 0x0000007f16197810 */ /* 0x000fe40007ffe819 */
[----:B------:R0:W1:Y:S02]  /*3290*/  MUFU.RCP R26, R23 ;  /* 0x00000017001a7308 */ /* 0x0000640000001000 */
[----:B------:R-:W-:Y:S01]  /*32a0*/  IADD3 R25, PT, PT, R25, R24, RZ ;  /* 0x0000001819197210 */ /* 0x000fe20007ffe0ff */
[----:B0-----:R-:W-:-:S04]  /*32b0*/  FADD.FTZ R23, -R23, -RZ ;  /* 0x800000ff17177221 */ /* 0x001fc80000010100 */
[----:B-1----:R-:W-:-:S04]  /*32c0*/  FFMA R27, R26, R23, 1 ;  /* 0x3f8000001a1b7423 */ /* 0x002fc80000000017 */
[----:B------:R-:W-:-:S04]  /*32d0*/  FFMA R27, R26, R27, R26 ;  /* 0x0000001b1a1b7223 */ /* 0x000fc8000000001a */
[----:B------:R-:W-:-:S04]  /*32e0*/  FFMA R26, R0, R27, RZ ;  /* 0x0000001b001a7223 */ /* 0x000fc800000000ff */
[----:B------:R-:W-:-:S04]  /*32f0*/  FFMA R28, R23, R26, R0 ;  /* 0x0000001a171c7223 */ /* 0x000fc80000000000 */
[----:B------:R-:W-:-:S04]  /*3300*/  FFMA R28, R27, R28, R26 ;  /* 0x0000001c1b1c7223 */ /* 0x000fc8000000001a */
[----:B------:R-:W-:-:S04]  /*3310*/  FFMA R23, R23, R28, R0 ;  /* 0x0000001c17177223 */ /* 0x000fc80000000000 */
[----:B------:R-:W-:-:S05]  /*3320*/  FFMA R0, R27, R23, R28 ;  /* 0x000000171b007223 */ /* 0x000fca000000001c */
[----:B------:R-:W-:-:S04]  /*3330*/  SHF.R.U32.HI R22, RZ, 0x17, R0 ;  /* 0x00000017ff167819 */ /* 0x000fc80000011600 */
[----:B------:R-:W-:-:S04]  /*3340*/  LOP3.LUT R22, R22, 0xff, RZ, 0xc0, !PT ;  /* 0x000000ff16167812 */ /* 0x000fc800078ec0ff */
[----:B------:R-:W-:-:S04]  /*3350*/  IADD3 R24, PT, PT, R22, R25, RZ ;  /* 0x0000001916187210 */ /* 0x000fc80007ffe0ff */
[----:B------:R-:W-:-:S04]  /*3360*/  IADD3 R22, PT, PT, R24, -0x1, RZ ;  /* 0xffffffff18167810 */ /* 0x000fc80007ffe0ff */
[----:B------:R-:W-:-:S13]  /*3370*/  ISETP.GE.U32.AND P2, PT, R22, 0xfe, PT ;  /* 0x000000fe1600780c */ /* 0x000fda0003f46070 */
[----:B------:R-:W-:Y:S05]  /*3380*/  @!P2 BRA `(.L_x_97) ;  /* 0x000000000080a947 */ /* 0x000fea0003800000 */
[----:B------:R-:W-:-:S13]  /*3390*/  ISETP.GT.AND P2, PT, R24, 0xfe, PT ;  /* 0x000000fe1800780c */ /* 0x000fda0003f44270 */
[----:B------:R-:W-:Y:S05]  /*33a0*/  @P2 BRA `(.L_x_98) ;  /* 0x00000000006c2947 */ /* 0x000fea0003800000 */
[----:B------:R-:W-:-:S13]  /*33b0*/  ISETP.GE.AND P2, PT, R24, 0x1, PT ;  /* 0x000000011800780c */ /* 0x000fda0003f46270 */
[----:B------:R-:W-:Y:S05]  /*33c0*/  @P2 BRA `(.L_x_99) ;  /* 0x0000000000742947 */ /* 0x000fea0003800000 */
[----:B------:R-:W-:Y:S02]  /*33d0*/  ISETP.GE.AND P2, PT, R24, -0x18, PT ;  /* 0xffffffe81800780c */ /* 0x000fe40003f46270 */
[----:B------:R-:W-:-:S11]  /*33e0*/  LOP3.LUT R0, R0, 0x80000000, RZ, 0xc0, !PT ;  /* 0x8000000000007812 */ /* 0x000fd600078ec0ff */
[----:B------:R-:W-:Y:S05]  /*33f0*/  @!P2 BRA `(.L_x_99) ;  /* 0x000000000068a947 */ /* 0x000fea0003800000 */
[CCC-:B------:R-:W-:Y:S01]  /*3400*/  FFMA.RZ R22, R27.reuse, R23.reuse, R28.reuse ;  /* 0x000000171b167223 */ /* 0x1c0fe2000000c01c */
[CCC-:B------:R-:W-:Y:S01]  /*3410*/  FFMA.RP R25, R27.reuse, R23.reuse, R28.reuse ;  /* 0x000000171b197223 */ /* 0x1c0fe2000000801c */
[----:B------:R-:W-:Y:S01]  /*3420*/  FFMA.RM R28, R27, R23, R28 ;  /* 0x000000171b1c7223 */ /* 0x000fe2000000401c */
[----:B------:R-:W-:Y:S02]  /*3430*/  IADD3 R23, PT, PT, R24, 0x20, RZ ;  /* 0x0000002018177810 */ /* 0x000fe40007ffe0ff */
[----:B------:R-:W-:Y:S02]  /*3440*/  LOP3.LUT R22, R22, 0x7fffff, RZ, 0xc0, !PT ;  /* 0x007fffff16167812 */ /* 0x000fe400078ec0ff */
[----:B------:R-:W-:Y:S02]  /*3450*/  ISETP.NE.AND P3, PT, R24, RZ, PT ;  /* 0x000000ff1800720c */ /* 0x000fe40003f65270 */
[----:B------:R-:W-:Y:S02]  /*3460*/  LOP3.LUT R26, R22, 0x800000, RZ, 0xfc, !PT ;  /* 0x00800000161a7812 */ /* 0x000fe400078efcff */
[----:B------:R-:W-:-:S02]  /*3470*/  IADD3 R22, PT, PT, -R24, RZ, RZ ;  /* 0x000000ff18167210 */ /* 0x000fc40007ffe1ff */
[----:B------:R-:W-:Y:S02]  /*3480*/  ISETP.NE.AND P2, PT, R24, RZ, PT ;  /* 0x000000ff1800720c */ /* 0x000fe40003f45270 */
[----:B------:R-:W-:Y:S02]  /*3490*/  SHF.L.U32 R23, R26, R23, RZ ;  /* 0x000000171a177219 */ /* 0x000fe400000006ff */
[----:B------:R-:W-:Y:S02]  /*34a0*/  SEL R27, R22, RZ, P3 ;  /* 0x000000ff161b7207 */ /* 0x000fe40001800000 */
[----:B------:R-:W-:Y:S02]  /*34b0*/  FSETP.NEU.FTZ.AND P3, PT, R25, R28, PT ;  /* 0x0000001c1900720b */ /* 0x000fe40003f7d000 */
[----:B------:R-:W-:Y:S02]  /*34c0*/  ISETP.NE.AND P2, PT, R23, RZ, P2 ;  /* 0x000000ff1700720c */ /* 0x000fe40001745270 */
[----:B------:R-:W-:-:S02]  /*34d0*/  SHF.R.U32.HI R27, RZ, R27, R26 ;  /* 0x0000001bff1b7219 */ /* 0x000fc4000001161a */
[----:B------:R-:W-:Y:S02]  /*34e0*/  PLOP3.LUT P2, PT, P3, P2, PT, 0xf8, 0x8f ;  /* 0x00000000008f781c */ /* 0x000fe40001f45f70 */
[----:B------:R-:W-:Y:S02]  /*34f0*/  SHF.R.U32.HI R23, RZ, 0x1, R27 ;  /* 0x00000001ff177819 */ /* 0x000fe4000001161b */
[----:B------:R-:W-:-:S04]  /*3500*/  SEL R22, RZ, 0x1, !P2 ;  /* 0x00000001ff167807 */ /* 0x000fc80005000000 */
[----:B------:R-:W-:-:S04]  /*3510*/  LOP3.LUT R22, R22, 0x1, R23, 0xf8, !PT ;  /* 0x0000000116167812 */ /* 0x000fc800078ef817 */
[----:B------:R-:W-:-:S04]  /*3520*/  LOP3.LUT R22, R22, R27, RZ, 0xc0, !PT ;  /* 0x0000001b16167212 */ /* 0x000fc800078ec0ff */
[----:B------:R-:W-:-:S04]  /*3530*/  IADD3 R23, PT, PT, R23, R22, RZ ;  /* 0x0000001617177210 */ /* 0x000fc80007ffe0ff */
[----:B------:R-:W-:Y:S01]  /*3540*/  LOP3.LUT R0, R23, R0, RZ, 0xfc, !PT ;  /* 0x0000000017007212 */ /* 0x000fe200078efcff */
[----:B------:R-:W-:Y:S06]  /*3550*/  BRA `(.L_x_99) ;  /* 0x0000000000107947 */ /* 0x000fec0003800000 */
.L_x_98:
[----:B------:R-:W-:-:S04]  /*3560*/  LOP3.LUT R0, R0, 0x80000000, RZ, 0xc0, !PT ;  /* 0x8000000000007812 */ /* 0x000fc800078ec0ff */
[----:B------:R-:W-:Y:S01]  /*3570*/  LOP3.LUT R0, R0, 0x7f800000, RZ, 0xfc, !PT ;  /* 0x7f80000000007812 */ /* 0x000fe200078efcff */
[----:B------:R-:W-:Y:S06]  /*3580*/  BRA `(.L_x_99) ;  /* 0x0000000000047947 */ /* 0x000fec0003800000 */
.L_x_97:
[----:B------:R-:W-:-:S07]  /*3590*/  LEA R0, R25, R0, 0x17 ;  /* 0x0000000019007211 */ /* 0x000fce00078eb8ff */
.L_x_99:
[----:B------:R-:W-:Y:S05]  /*35a0*/  BSYNC.RECONVERGENT B1 ;  /* 0x0000000000017941 */ /* 0x000fea0003800200 */
.L_x_96:
[----:B------:R-:W-:Y:S05]  /*35b0*/  BRA `(.L_x_100) ;  /* 0x0000000000207947 */ /* 0x000fea0003800000 */
.L_x_95:
[----:B------:R-:W-:-:S04]  /*35c0*/  LOP3.LUT R0, R26, 0x80000000, R29, 0x48, !PT ;  /* 0x800000001a007812 */ /* 0x000fc800078e481d */
[----:B------:R-:W-:Y:S01]  /*35d0*/  LOP3.LUT R0, R0, 0x7f800000, RZ, 0xfc, !PT ;  /* 0x7f80000000007812 */ /* 0x000fe200078efcff */
[----:B------:R-:W-:Y:S06]  /*35e0*/  BRA `(.L_x_100) ;  /* 0x0000000000147947 */ /* 0x000fec0003800000 */
.L_x_94:
[----:B------:R-:W-:Y:S01]  /*35f0*/  LOP3.LUT R0, R26, 0x80000000, R29, 0x48, !PT ;  /* 0x800000001a007812 */ /* 0x000fe200078e481d */
[----:B------:R-:W-:Y:S06]  /*3600*/  BRA `(.L_x_100) ;  /* 0x00000000000c7947 */ /* 0x000fec0003800000 */
.L_x_93:
[----:B------:R-:W0:Y:S01]  /*3610*/  MUFU.RSQ R0, -QNAN ;  /* 0xffc0000000007908 */ /* 0x000e220000001400 */
[----:B------:R-:W-:Y:S05]  /*3620*/  BRA `(.L_x_100) ;  /* 0x0000000000047947 */ /* 0x000fea0003800000 */
.L_x_92:
[----:B------:R-:W-:-:S07]  /*3630*/  FADD.FTZ R0, R29, R26 ;  /* 0x0000001a1d007221 */ /* 0x000fce0000010000 */
.L_x_100:
[----:B------:R-:W-:Y:S05]  /*3640*/  BSYNC.RECONVERGENT B0 ;  /* 0x0000000000007941 */ /* 0x000fea0003800200 */
.L_x_90:
[----:B------:R-:W-:Y:S01]  /*3650*/  HFMA2 R23, -RZ, RZ, 0, 0 ;  /* 0x00000000ff177431 */ /* 0x000fe200000001ff */
[----:B------:R-:W-:-:S04]  /*3660*/  MOV R22, R2 ;  /* 0x0000000200167202 */ /* 0x000fc80000000f00 */
[----:B0-----:R-:W-:Y:S05]  /*3670*/  RET.REL.NODEC R22 `(_Z28left_looking_kernel_less_memPfiii) ;  /* 0xffffffc816607950 */ /* 0x001fea0003c3ffff */
.L_x_101:
[----:B------:R-:W-:-:S00]  /*3680*/  BRA `(.L_x_101) ;  /* 0xfffffffc00fc7947 */ /* 0x000fc0000383ffff */
[----:B------:R-:W-:-:S00]  /*3690*/  NOP ;  /* 0x0000000000007918 */ /* 0x000fc00000000000 */
        /* <DEDUP_REMOVED lines=14> */
.L_x_269:


//--------------------- .text._Z19left_looking_kernelPfiii --------------------------
	.section	.text._Z19left_looking_kernelPfiii,"ax",@progbits
	.align	128
        .global         _Z19left_looking_kernelPfiii
        .type           _Z19left_looking_kernelPfiii,@function
        .size           _Z19left_looking_kernelPfiii,(.L_x_271 - _Z19left_looking_kernelPfiii)
        .other          _Z19left_looking_kernelPfiii,@"STO_CUDA_ENTRY STV_DEFAULT"
_Z19left_looking_kernelPfiii:
.text._Z19left_looking_kernelPfiii:
        /* <DEDUP_REMOVED lines=14> */
[----:B------:R-:W0:Y:S01]  /*00e0*/  S2R R13, SR_TID.Z ;  /* 0x00000000000d7919 */ /* 0x000e220000002300 */
[----:B------:R-:W3:Y:S01]  /*00f0*/  LDCU UR8, c[0x0][0x38c] ;  /* 0x00007180ff0877ac */ /* 0x000ee20008000800 */
[----:B------:R-:W2:Y:S04]  /*0100*/  S2R R8, SR_TID.X ;  /* 0x0000000000087919 */ /* 0x000ea80000002100 */
[----:B------:R-:W4:Y:S01]  /*0110*/  S2UR UR7, SR_CTAID.X ;  /* 0x00000000000779c3 */ /* 0x000f220000002500 */
[----:B------:R-:W-:Y:S01]  /*0120*/  UMOV UR4, 0x400 ;  /* 0x0000040000047882 */ /* 0x000fe20000000000 */
[----:B------:R-:W0:Y:S06]  /*0130*/  LDCU.64 UR10, c[0x0][0x358] ;  /* 0x00006b00ff0a77ac */ /* 0x000e2c0008000a00 */
[----:B------:R-:W4:Y:S01]  /*0140*/  LDC R5, c[0x0][0x360] ;  /* 0x0000d800ff057b82 */ /* 0x000f220000000800 */
[----:B-1----:R-:W-:Y:S01]  /*0150*/  ULEA UR4, UR5, UR4, 0x18 ;  /* 0x0000000405047291 */ /* 0x002fe2000f8ec0ff */
[----:B0-----:R-:W-:-:S02]  /*0160*/  ISETP.GT.U32.AND P1, PT, R14, R13, PT ;  /* 0x0000000d0e00720c */ /* 0x001fc40003f24070 */
[-C--:B------:R-:W-:Y:S01]  /*0170*/  VIMNMX.U32 R0, PT, PT, R14, R13.reuse, !PT ;  /* 0x0000000d0e007248 */ /* 0x080fe20007fe0000 */
[----:B--2---:R-:W-:Y:S01]  /*0180*/  IMAD R11, R8, UR9, RZ ;  /* 0x00000009080b7c24 */ /* 0x004fe2000f8e02ff */
[-C--:B------:R-:W-:Y:S02]  /*0190*/  LOP3.LUT R12, R14, R13.reuse, RZ, 0xfc, !PT ;  /* 0x0000000d0e0c7212 */ /* 0x080fe400078efcff */
[----:B------:R-:W-:Y:S02]  /*01a0*/  ISETP.LT.U32.AND P1, PT, R0, 0x1f, !P1 ;  /* 0x0000001f0000780c */ /* 0x000fe40004f21070 */
[----:B------:R-:W-:Y:S02]  /*01b0*/  MOV R0, UR6 ;  /* 0x0000000600007c02 */ /* 0x000fe40008000f00 */
[----:B------:R-:W-:Y:S02]  /*01c0*/  LOP3.LUT P0, R10, R12, 0x3e0, RZ, 0xc0, !PT ;  /* 0x000003e00c0a7812 */ /* 0x000fe4000780c0ff */
[----:B------:R-:W-:Y:S01]  /*01d0*/  LEA R6, R13, R14, 0x5 ;  /* 0x0000000e0d067211 */ /* 0x000fe200078e28ff */
[----:B------:R-:W-:Y:S01]  /*01e0*/  IMAD R9, R0, 0x400, R11 ;  /* 0x0000040000097824 */ /* 0x000fe200078e020b */
[----:B------:R-:W-:-:S02]  /*01f0*/  ISETP.LE.U32.AND P4, PT, R14, R13, !P0 ;  /* 0x0000000d0e00720c */ /* 0x000fc40004783070 */
[----:B------:R-:W-:Y:S02]  /*0200*/  IADD3 R7, PT, PT, R6, R11, RZ ;  /* 0x0000000b06077210 */ /* 0x000fe40007ffe0ff */
[----:B------:R-:W-:Y:S02]  /*0210*/  LEA R3, R9, UR4, 0x2 ;  /* 0x0000000409037c11 */ /* 0x000fe4000f8e10ff */
[----:B---3--:R-:W-:Y:S01]  /*0220*/  ISETP.LT.AND P0, PT, R8, UR8, !P0 ;  /* 0x0000000808007c0c */ /* 0x008fe2000c701270 */
[----:B----4-:R-:W-:Y:S01]  /*0230*/  IMAD R8, R5, UR7, R8 ;  /* 0x0000000705087c24 */ /* 0x010fe2000f8e0208 */
[-C--:B------:R-:W-:Y:S01]  /*0240*/  LEA R6, R6, R3.reuse, 0x2 ;  /* 0x0000000306067211 */ /* 0x080fe200078e10ff */
[----:B------:R-:W-:Y:S01]  /*0250*/  IMAD R5, R13, 0x80, R3 ;  /* 0x000000800d057824 */ /* 0x000fe200078e0203 */
[----:B------:R-:W-:Y:S02]  /*0260*/  LEA R4, R14, R3, 0x2 ;  /* 0x000000030e047211 */ /* 0x000fe400078e10ff */
[----:B------:R-:W-:Y:S01]  /*0270*/  LEA R7, R7, UR4, 0x2 ;  /* 0x0000000407077c11 */ /* 0x000fe2000f8e10ff */
[----:B------:R-:W-:-:S06]  /*0280*/  UMOV UR4, URZ ;  /* 0x000000ff00047c82 */ /* 0x000fcc0008000000 */
.L_x_254:
[----:B------:R-:W-:Y:S01]  /*0290*/  UISETP.GE.U32.AND UP0, UPT, UR6, 0x4, UPT ;  /* 0x000000040600788c */ /* 0x000fe2000bf06070 */
[----:B0-----:R-:W-:Y:S01]  /*02a0*/  MOV R3, UR4 ;  /* 0x0000000400037c02 */ /* 0x001fe20008000f00 */
[----:B------:R-:W-:Y:S01]  /*02b0*/  IMAD.MOV.U32 R0, RZ, RZ, RZ ;  /* 0x000000ffff007224 */ /* 0x000fe200078e00ff */
[----:B------:R-:W-:Y:S02]  /*02c0*/  UMOV UR8, UR4 ;  /* 0x0000000400087c82 */ /* 0x000fe40008000000 */
[----:B------:R-:W-:-:S04]  /*02d0*/  LEA R3, R3, R14, 0x5 ;  /* 0x0000000e03037211 */ /* 0x000fc800078e28ff */
[----:B-1234-:R-:W-:Y:S05]  /*02e0*/  BRA.U !UP0, `(.L_x_102) ;  /* 0x0000000508287547 */ /* 0x01efea000b800000 */
[----:B------:R-:W0:Y:S01]  /*02f0*/  LDC R0, c[0x0][0x388] ;  /* 0x0000e200ff007b82 */ /* 0x000e220000000800 */
[----:B------:R-:W-:Y:S01]  /*0300*/  HFMA2 R2, -RZ, RZ, 0, 0 ;  /* 0x00000000ff027431 */ /* 0x000fe200000001ff */
[----:B------:R-:W1:Y:S06]  /*0310*/  LDCU UR7, c[0x0][0x38c] ;  /* 0x00007180ff0777ac */ /* 0x000e6c0008000800 */
[----:B------:R-:W2:Y:S02]  /*0320*/  LDC.64 R16, c[0x0][0x380] ;  /* 0x0000e000ff107b82 */ /* 0x000ea40000000a00 */
.L_x_119:
[----:B------:R-:W-:Y:S01]  /*0330*/  BSSY.RECONVERGENT B0, `(.L_x_103) ;  /* 0x000000f000007945 */ /* 0x000fe20003800200 */
[C---:B------:R-:W-:Y:S01]  /*0340*/  IMAD R20, R2.reuse, 0x20, R13 ;  /* 0x0000002002147824 */ /* 0x040fe200078e020d */
[----:B-1-34-:R-:W-:Y:S02]  /*0350*/  LEA R15, R2, R7, 0xc ;  /* 0x00000007020f7211 */ /* 0x01afe400078e60ff */
[----:B0-----:R-:W-:Y:S05]  /*0360*/  @!P0 BRA `(.L_x_104) ;  /* 0x00000000002c8947 */ /* 0x001fea0003800000 */
[----:B------:R-:W-:Y:S01]  /*0370*/  VIMNMX R19, PT, PT, R3, R20, !PT ;  /* 0x0000001403137248 */ /* 0x000fe20007fe0100 */
[----:B------:R-:W-:Y:S01]  /*0380*/  BSSY.RECONVERGENT B1, `(.L_x_105) ;  /* 0x0000008000017945 */ /* 0x000fe20003800200 */
[----:B------:R-:W-:Y:S02]  /*0390*/  MOV R18, RZ ;  /* 0x000000ff00127202 */ /* 0x000fe40000000f00 */
[----:B0-----:R-:W-:-:S13]  /*03a0*/  ISETP.GE.AND P2, PT, R19, R0, PT ;  /* 0x000000001300720c */ /* 0x001fda0003f46270 */
[----:B------:R-:W-:Y:S05]  /*03b0*/  @P2 BRA `(.L_x_106) ;  /* 0x0000000000102947 */ /* 0x000fea0003800000 */
[----:B------:R-:W-:-:S04]  /*03c0*/  IMAD R19, R20, R0, R3 ;  /* 0x0000000014137224 */ /* 0x000fc800078e0203 */
[----:B-1----:R-:W-:-:S04]  /*03d0*/  IMAD R19, R19, UR7, R8 ;  /* 0x0000000713137c24 */ /* 0x002fc8000f8e0208 */
[----:B--2---:R-:W-:-:S06]  /*03e0*/  IMAD.WIDE.U32 R18, R19, 0x4, R16 ;  /* 0x0000000413127825 */ /* 0x004fcc00078e0010 */
[----:B------:R0:W5:Y:S02]  /*03f0*/  LDG.E R18, desc[UR10][R18.64] ;  /* 0x0000000a12127981 */ /* 0x000164000c1e1900 */
.L_x_106:
[----:B-1----:R-:W-:Y:S05]  /*0400*/  BSYNC.RECONVERGENT B1 ;  /* 0x0000000000017941 */ /* 0x002fea0003800200 */
.L_x_105:
[----:B-----5:R3:W-:Y:S02]  /*0410*/  STS [R15], R18 ;  /* 0x000000120f007388 */ /* 0x0207e40000000800 */
.L_x_104:
[----:B-1----:R-:W-:Y:S05]  /*0420*/  BSYNC.RECONVERGENT B0 ;  /* 0x0000000000007941 */ /* 0x002fea0003800200 */
.L_x_103:
[----:B------:R-:W-:Y:S06]  /*0430*/  BAR.SYNC.DEFER_BLOCKING 0x0 ;  /* 0x0000000000007b1d */ /* 0x000fec0000010000 */
[----:B------:R-:W-:Y:S04]  /*0440*/  BSSY.RECONVERGENT B0, `(.L_x_107) ;  /* 0x000000e000007945 */ /* 0x000fe80003800200 */
[----:B------:R-:W-:Y:S05]  /*0450*/  @!P0 BRA `(.L_x_108) ;  /* 0x0000000000308947 */ /* 0x000fea0003800000 */
[----:B------:R-:W-:Y:S01]  /*0460*/  VIADD R22, R20, 0x20 ;  /* 0x0000002014167836 */ /* 0x000fe20000000000 */
[----:B------:R-:W-:Y:S01]  /*0470*/  BSSY.RECONVERGENT B1, `(.L_x_109) ;  /* 0x0000009000017945 */ /* 0x000fe20003800200 */
[----:B---3--:R-:W-:-:S03]  /*0480*/  HFMA2 R18, -RZ, RZ, 0, 0 ;  /* 0x00000000ff127431 */ /* 0x008fc600000001ff */
[----:B0-----:R-:W-:-:S04]  /*0490*/  VIMNMX R19, PT, PT, R3, R22, !PT ;  /* 0x0000001603137248 */ /* 0x001fc80007fe0100 */
[----:B------:R-:W-:-:S13]  /*04a0*/  ISETP.GE.AND P2, PT, R19, R0, PT ;  /* 0x000000001300720c */ /* 0x000fda0003f46270 */
[----:B------:R-:W-:Y:S05]  /*04b0*/  @P2 BRA `(.L_x_110) ;  /* 0x0000000000102947 */ /* 0x000fea0003800000 */
[----:B------:R-:W-:-:S04]  /*04c0*/  IMAD R19, R22, R0, R3 ;  /* 0x0000000016137224 */ /* 0x000fc800078e0203 */
[----:B------:R-:W-:-:S04]  /*04d0*/  IMAD R19, R19, UR7, R8 ;  /* 0x0000000713137c24 */ /* 0x000fc8000f8e0208 */
[----:B--2---:R-:W-:-:S06]  /*04e0*/  IMAD.WIDE.U32 R18, R19, 0x4, R16 ;  /* 0x0000000413127825 */ /* 0x004fcc00078e0010 */
[----:B------:R0:W5:Y:S02]  /*04f0*/  LDG.E R18, desc[UR10][R18.64] ;  /* 0x0000000a12127981 */ /* 0x000164000c1e1900 */
.L_x_110:
[----:B------:R-:W-:Y:S05]  /*0500*/  BSYNC.RECONVERGENT B1 ;  /* 0x0000000000017941 */ /* 0x000fea0003800200 */
.L_x_109:
[----:B-----5:R1:W-:Y:S02]  /*0510*/  STS [R15+0x1000], R18 ;  /* 0x001000120f007388 */ /* 0x0203e40000000800 */
.L_x_108:
[----:B------:R-:W-:Y:S05]  /*0520*/  BSYNC.RECONVERGENT B0 ;  /* 0x0000000000007941 */ /* 0x000fea0003800200 */
.L_x_107:
[----:B------:R-:W-:Y:S06]  /*0530*/  BAR.SYNC.DEFER_BLOCKING 0x0 ;  /* 0x0000000000007b1d */ /* 0x000fec0000010000 */
[----:B------:R-:W-:Y:S04]  /*0540*/  BSSY.RECONVERGENT B0, `(.L_x_111) ;  /* 0x000000e000007945 */ /* 0x000fe80003800200 */
[----:B------:R-:W-:Y:S05]  /*0550*/  @!P0 BRA `(.L_x_112) ;  /* 0x0000000000308947 */ /* 0x000fea0003800000 */
[----:B------:R-:W-:Y:S01]  /*0560*/  IADD3 R22, PT, PT, R20, 0x40, RZ ;  /* 0x0000004014167810 */ /* 0x000fe20007ffe0ff */
[----:B------:R-:W-:Y:S01]  /*0570*/  BSSY.RECONVERGENT B1, `(.L_x_113) ;  /* 0x0000009000017945 */ /* 0x000fe20003800200 */
[----:B-1-3--:R-:W-:Y:S02]  /*0580*/  IMAD.MOV.U32 R18, RZ, RZ, RZ ;  /* 0x000000ffff127224 */ /* 0x00afe400078e00ff */
[----:B0-----:R-:W-:-:S04]  /*0590*/  VIMNMX R19, PT, PT, R3, R22, !PT ;  /* 0x0000001603137248 */ /* 0x001fc80007fe0100 */
[----:B------:R-:W-:-:S13]  /*05a0*/  ISETP.GE.AND P2, PT, R19, R0, PT ;  /* 0x000000001300720c */ /* 0x000fda0003f46270 */
[----:B------:R-:W-:Y:S05]  /*05b0*/  @P2 BRA `(.L_x_114) ;  /* 0x0000000000102947 */ /* 0x000fea0003800000 */
[----:B------:R-:W-:-:S04]  /*05c0*/  IMAD R19, R22, R0, R3 ;  /* 0x0000000016137224 */ /* 0x000fc800078e0203 */
[----:B------:R-:W-:-:S04]  /*05d0*/  IMAD R19, R19, UR7, R8 ;  /* 0x0000000713137c24 */ /* 0x000fc8000f8e0208 */
[----:B--2---:R-:W-:-:S06]  /*05e0*/  IMAD.WIDE.U32 R18, R19, 0x4, R16 ;  /* 0x0000000413127825 */ /* 0x004fcc00078e0010 */
[----:B------:R0:W5:Y:S02]  /*05f0*/  LDG.E R18, desc[UR10][R18.64] ;  /* 0x0000000a12127981 */ /* 0x000164000c1e1900 */
.L_x_114:
[----:B------:R-:W-:Y:S05]  /*0600*/  BSYNC.RECONVERGENT B1 ;  /* 0x0000000000017941 */ /* 0x000fea0003800200 */
.L_x_113:
[----:B-----5:R4:W-:Y:S02]  /*0610*/  STS [R15+0x2000], R18 ;  /* 0x002000120f007388 */ /* 0x0209e40000000800 */
.L_x_112:
[----:B------:R-:W-:Y:S05]  /*0620*/  BSYNC.RECONVERGENT B0 ;  /* 0x0000000000007941 */ /* 0x000fea0003800200 */
.L_x_111:
[----:B------:R-:W-:Y:S06]  /*0630*/  BAR.SYNC.DEFER_BLOCKING 0x0 ;  /* 0x0000000000007b1d */ /* 0x000fec0000010000 */
[----:B------:R-:W-:Y:S04]  /*0640*/  BSSY.RECONVERGENT B0, `(.L_x_115) ;  /* 0x000000e000007945 */ /* 0x000fe80003800200 */
[----:B------:R-:W-:Y:S05]  /*0650*/  @!P0 BRA `(.L_x_116) ;  /* 0x0000000000308947 */ /* 0x000fea0003800000 */
[----:B------:R-:W-:Y:S01]  /*0660*/  IADD3 R20, PT, PT, R20, 0x60, RZ ;  /* 0x0000006014147810 */ /* 0x000fe20007ffe0ff */
[----:B------:R-:W-:Y:S01]  /*0670*/  BSSY.RECONVERGENT B1, `(.L_x_117) ;  /* 0x0000009000017945 */ /* 0x000fe20003800200 */
[----:B-1-34-:R-:W-:Y:S02]  /*0680*/  MOV R18, RZ ;  /* 0x000000ff00127202 */ /* 0x01afe40000000f00 */
[----:B0-----:R-:W-:-:S04]  /*0690*/  VIMNMX R19, PT, PT, R3, R20, !PT ;  /* 0x0000001403137248 */ /* 0x001fc80007fe0100 */
[----:B------:R-:W-:-:S13]  /*06a0*/  ISETP.GE.AND P2, PT, R19, R0, PT ;  /* 0x000000001300720c */ /* 0x000fda0003f46270 */
[----:B------:R-:W-:Y:S05]  /*06b0*/  @P2 BRA `(.L_x_118) ;  /* 0x0000000000102947 */ /* 0x000fea0003800000 */
[----:B------:R-:W-:-:S04]  /*06c0*/  IMAD R19, R20, R0, R3 ;  /* 0x0000000014137224 */ /* 0x000fc800078e0203 */
[----:B------:R-:W-:-:S04]  /*06d0*/  IMAD R19, R19, UR7, R8 ;  /* 0x0000000713137c24 */ /* 0x000fc8000f8e0208 */
[----:B--2---:R-:W-:-:S06]  /*06e0*/  IMAD.WIDE.U32 R18, R19, 0x4, R16 ;  /* 0x0000000413127825 */ /* 0x004fcc00078e0010 */
[----:B------:R0:W5:Y:S02]  /*06f0*/  LDG.E R18, desc[UR10][R18.64] ;  /* 0x0000000a12127981 */ /* 0x000164000c1e1900 */
.L_x_118:
[----:B------:R-:W-:Y:S05]  /*0700*/  BSYNC.RECONVERGENT B1 ;  /* 0x0000000000017941 */ /* 0x000fea0003800200 */
.L_x_117:
[----:B-----5:R1:W-:Y:S02]  /*0710*/  STS [R15+0x3000], R18 ;  /* 0x003000120f007388 */ /* 0x0203e40000000800 */
.L_x_116:
[----:B------:R-:W-:Y:S05]  /*0720*/  BSYNC.RECONVERGENT B0 ;  /* 0x0000000000007941 */ /* 0x000fea0003800200 */
.L_x_115:
[----:B------:R-:W-:Y:S01]  /*0730*/  ULOP3.LUT UR5, UR6, 0x7ffffffc, URZ, 0xc0, !UPT ;  /* 0x7ffffffc06057892 */ /* 0x000fe2000f8ec0ff */
[----:B------:R-:W-:Y:S01]  /*0740*/  VIADD R2, R2, 0x4 ;  /* 0x0000000402027836 */ /* 0x000fe20000000000 */
[----:B------:R-:W-:Y:S04]  /*0750*/  BAR.SYNC.DEFER_BLOCKING 0x0 ;  /* 0x0000000000007b1d */ /* 0x000fe80000010000 */
[----:B------:R-:W-:-:S13]  /*0760*/  ISETP.NE.AND P2, PT, R2, UR5, PT ;  /* 0x0000000502007c0c */ /* 0x000fda000bf45270 */
[----:B------:R-:W-:Y:S05]  /*0770*/  @P2 BRA `(.L_x_119) ;  /* 0xfffffff800ec2947 */ /* 0x000fea000383ffff */
[----:B0-----:R-:W-:-:S07]  /*0780*/  MOV R0, UR5 ;  /* 0x0000000500007c02 */ /* 0x001fce0008000f00 */
.L_x_102:
[----:B------:R-:W-:-:S09]  /*0790*/  ULOP3.LUT UP0, UR5, UR6, 0x3, URZ, 0xc0, !UPT ;  /* 0x0000000306057892 */ /* 0x000fd2000f80c0ff */
[----:B------:R-:W-:Y:S05]  /*07a0*/  BRA.U !UP0, `(.L_x_120) ;  /* 0x0000000108f87547 */ /* 0x000fea000b800000 */
[----:B------:R-:W-:Y:S01]  /*07b0*/  BSSY.RECONVERGENT B0, `(.L_x_121) ;  /* 0x0000012000007945 */ /* 0x000fe20003800200 */
[C---:B------:R-:W-:Y:S01]  /*07c0*/  LEA R2, R0.reuse, R13, 0x5 ;  /* 0x0000000d00027211 */ /* 0x040fe200078e28ff */
[----:B------:R-:W-:Y:S02]  /*07d0*/  IMAD R0, R0, 0x1000, R7 ;  /* 0x0000100000007824 */ /* 0x000fe400078e0207 */
[----:B------:R-:W-:Y:S05]  /*07e0*/  @!P0 BRA `(.L_x_122) ;  /* 0x0000000000388947 */ /* 0x000fea0003800000 */
[----:B-1-34-:R-:W0:Y:S01]  /*07f0*/  LDC R18, c[0x0][0x388] ;  /* 0x0000e200ff127b82 */ /* 0x01ae220000000800 */
[----:B------:R-:W-:Y:S01]  /*0800*/  VIMNMX R15, PT, PT, R3, R2, !PT ;  /* 0x00000002030f7248 */ /* 0x000fe20007fe0100 */
[----:B------:R-:W-:Y:S01]  /*0810*/  BSSY.RECONVERGENT B1, `(.L_x_123) ;  /* 0x000000a000017945 */ /* 0x000fe20003800200 */
[----:B--2---:R-:W-:Y:S02]  /*0820*/  HFMA2 R17, -RZ, RZ, 0, 0 ;  /* 0x00000000ff117431 */ /* 0x004fe400000001ff */
[----:B0-----:R-:W-:-:S13]  /*0830*/  ISETP.GE.AND P2, PT, R15, R18, PT ;  /* 0x000000120f00720c */ /* 0x001fda0003f46270 */
[----:B------:R-:W-:Y:S05]  /*0840*/  @P2 BRA `(.L_x_124) ;  /* 0x0000000000182947 */ /* 0x000fea0003800000 */
[----:B------:R-:W0:Y:S01]  /*0850*/  LDC.64 R16, c[0x0][0x380] ;  /* 0x0000e000ff107b82 */ /* 0x000e220000000a00 */
[----:B------:R-:W1:Y:S01]  /*0860*/  LDCU UR7, c[0x0][0x38c] ;  /* 0x00007180ff0777ac */ /* 0x000e620008000800 */
[----:B------:R-:W-:-:S04]  /*0870*/  IMAD R15, R2, R18, R3 ;  /* 0x00000012020f7224 */ /* 0x000fc800078e0203 */
[----:B-1----:R-:W-:-:S04]  /*0880*/  IMAD R15, R15, UR7, R8 ;  /* 0x000000070f0f7c24 */ /* 0x002fc8000f8e0208 */
[----:B0-----:R-:W-:-:S06]  /*0890*/  IMAD.WIDE.U32 R16, R15, 0x4, R16 ;  /* 0x000000040f107825 */ /* 0x001fcc00078e0010 */
[----:B------:R0:W5:Y:S02]  /*08a0*/  LDG.E R17, desc[UR10][R16.64] ;  /* 0x0000000a10117981 */ /* 0x000164000c1e1900 */
.L_x_124:
[----:B------:R-:W-:Y:S05]  /*08b0*/  BSYNC.RECONVERGENT B1 ;  /* 0x0000000000017941 */ /* 0x000fea0003800200 */
.L_x_123:
[----:B-----5:R1:W-:Y:S02]  /*08c0*/  STS [R0], R17 ;  /* 0x0000001100007388 */ /* 0x0203e40000000800 */
.L_x_122:
[----:B------:R-:W-:Y:S05]  /*08d0*/  BSYNC.RECONVERGENT B0 ;  /* 0x0000000000007941 */ /* 0x000fea0003800200 */
.L_x_121:
[----:B------:R-:W-:Y:S01]  /*08e0*/  BAR.SYNC.DEFER_BLOCKING 0x0 ;  /* 0x0000000000007b1d */ /* 0x000fe20000010000 */
[----:B------:R-:W-:-:S09]  /*08f0*/  UISETP.NE.AND UP0, UPT, UR5, 0x1, UPT ;  /* 0x000000010500788c */ /* 0x000fd2000bf05270 */
[----:B------:R-:W-:Y:S05]  /*0900*/  BRA.U !UP0, `(.L_x_120) ;  /* 0x0000000108a07547 */ /* 0x000fea000b800000 */
[----:B------:R-:W-:Y:S04]  /*0910*/  BSSY.RECONVERGENT B0, `(.L_x_125) ;  /* 0x0000011000007945 */ /* 0x000fe80003800200 */
[----:B------:R-:W-:Y:S05]  /*0920*/  @!P0 BRA `(.L_x_126) ;  /* 0x00000000003c8947 */ /* 0x000fea0003800000 */
[----:B------:R-:W5:Y:S01]  /*0930*/  LDC R20, c[0x0][0x388] ;  /* 0x0000e200ff147b82 */ /* 0x000f620000000800 */
[----:B-1-34-:R-:W-:Y:S01]  /*0940*/  IADD3 R18, PT, PT, R2, 0x20, RZ ;  /* 0x0000002002127810 */ /* 0x01afe20007ffe0ff */
[----:B------:R-:W-:Y:S01]  /*0950*/  BSSY.RECONVERGENT B1, `(.L_x_127) ;  /* 0x000000b000017945 */ /* 0x000fe20003800200 */
[----:B--2---:R-:W-:Y:S02]  /*0960*/  IMAD.MOV.U32 R17, RZ, RZ, RZ ;  /* 0x000000ffff117224 */ /* 0x004fe400078e00ff */
[----:B------:R-:W-:-:S04]  /*0970*/  VIMNMX R15, PT, PT, R3, R18, !PT ;  /* 0x00000012030f7248 */ /* 0x000fc80007fe0100 */
[----:B-----5:R-:W-:-:S13]  /*0980*/  ISETP.GE.AND P2, PT, R15, R20, PT ;  /* 0x000000140f00720c */ /* 0x020fda0003f46270 */
[----:B------:R-:W-:Y:S05]  /*0990*/  @P2 BRA `(.L_x_128) ;  /* 0x0000000000182947 */ /* 0x000fea0003800000 */
[----:B0-----:R-:W0:Y:S01]  /*09a0*/  LDC.64 R16, c[0x0][0x380] ;  /* 0x0000e000ff107b82 */ /* 0x001e220000000a00 */
[----:B------:R-:W1:Y:S01]  /*09b0*/  LDCU UR7, c[0x0][0x38c] ;  /* 0x00007180ff0777ac */ /* 0x000e620008000800 */
[----:B------:R-:W-:-:S04]  /*09c0*/  IMAD R15, R18, R20, R3 ;  /* 0x00000014120f7224 */ /* 0x000fc800078e0203 */
[----:B-1----:R-:W-:-:S04]  /*09d0*/  IMAD R15, R15, UR7, R8 ;  /* 0x000000070f0f7c24 */ /* 0x002fc8000f8e0208 */
[----:B0-----:R-:W-:-:S06]  /*09e0*/  IMAD.WIDE.U32 R16, R15, 0x4, R16 ;  /* 0x000000040f107825 */ /* 0x001fcc00078e0010 */
[----:B------:R1:W5:Y:S02]  /*09f0*/  LDG.E R17, desc[UR10][R16.64] ;  /* 0x0000000a10117981 */ /* 0x000364000c1e1900 */
.L_x_128:
[----:B------:R-:W-:Y:S05]  /*0a00*/  BSYNC.RECONVERGENT B1 ;  /* 0x0000000000017941 */ /* 0x000fea0003800200 */
.L_x_127:
[----:B-----5:R2:W-:Y:S02]  /*0a10*/  STS [R0+0x1000], R17 ;  /* 0x0010001100007388 */ /* 0x0205e40000000800 */
.L_x_126:
[----:B------:R-:W-:Y:S05]  /*0a20*/  BSYNC.RECONVERGENT B0 ;  /* 0x0000000000007941 */ /* 0x000fea0003800200 */
.L_x_125:
[----:B------:R-:W-:Y:S01]  /*0a30*/  BAR.SYNC.DEFER_BLOCKING 0x0 ;  /* 0x0000000000007b1d */ /* 0x000fe20000010000 */
[----:B------:R-:W-:-:S09]  /*0a40*/  UISETP.NE.AND UP0, UPT, UR5, 0x2, UPT ;  /* 0x000000020500788c */ /* 0x000fd2000bf05270 */
[----:B------:R-:W-:Y:S05]  /*0a50*/  BRA.U !UP0, `(.L_x_120) ;  /* 0x00000001084c7547 */ /* 0x000fea000b800000 */
[----:B------:R-:W-:Y:S04]  /*0a60*/  BSSY.RECONVERGENT B0, `(.L_x_129) ;  /* 0x0000011000007945 */ /* 0x000fe80003800200 */
[----:B------:R-:W-:Y:S05]  /*0a70*/  @!P0 BRA `(.L_x_130) ;  /* 0x00000000003c8947 */ /* 0x000fea0003800000 */
[----:B-1-34-:R-:W1:Y:S01]  /*0a80*/  LDC R15, c[0x0][0x388] ;  /* 0x0000e200ff0f7b82 */ /* 0x01ae620000000800 */
[----:B------:R-:W-:Y:S01]  /*0a90*/  IADD3 R18, PT, PT, R2, 0x40, RZ ;  /* 0x0000004002127810 */ /* 0x000fe20007ffe0ff */
[----:B------:R-:W-:Y:S01]  /*0aa0*/  BSSY.RECONVERGENT B1, `(.L_x_131) ;  /* 0x000000b000017945 */ /* 0x000fe20003800200 */
[----:B--2---:R-:W-:Y:S02]  /*0ab0*/  MOV R17, RZ ;  /* 0x000000ff00117202 */ /* 0x004fe40000000f00 */
[----:B------:R-:W-:-:S04]  /*0ac0*/  VIMNMX R2, PT, PT, R3, R18, !PT ;  /* 0x0000001203027248 */ /* 0x000fc80007fe0100 */
[----:B-1----:R-:W-:-:S13]  /*0ad0*/  ISETP.GE.AND P2, PT, R2, R15, PT ;  /* 0x0000000f0200720c */ /* 0x002fda0003f46270 */
[----:B------:R-:W-:Y:S05]  /*0ae0*/  @P2 BRA `(.L_x_132) ;  /* 0x0000000000182947 */ /* 0x000fea0003800000 */
[----:B0-----:R-:W0:Y:S01]  /*0af0*/  LDC.64 R16, c[0x0][0x380] ;  /* 0x0000e000ff107b82 */ /* 0x001e220000000a00 */
[----:B------:R-:W1:Y:S01]  /*0b00*/  LDCU UR5, c[0x0][0x38c] ;  /* 0x00007180ff0577ac */ /* 0x000e620008000800 */
[----:B------:R-:W-:-:S04]  /*0b10*/  IMAD R15, R18, R15, R3 ;  /* 0x0000000f120f7224 */ /* 0x000fc800078e0203 */
[----:B-1----:R-:W-:-:S04]  /*0b20*/  IMAD R15, R15, UR5, R8 ;  /* 0x000000050f0f7c24 */ /* 0x002fc8000f8e0208 */
[----:B0-----:R-:W-:-:S06]  /*0b30*/  IMAD.WIDE.U32 R16, R15, 0x4, R16 ;  /* 0x000000040f107825 */ /* 0x001fcc00078e0010 */
[----:B------:R1:W5:Y:S02]  /*0b40*/  LDG.E R17, desc[UR10][R16.64] ;  /* 0x0000000a10117981 */ /* 0x000364000c1e1900 */
.L_x_132:
[----:B------:R-:W-:Y:S05]  /*0b50*/  BSYNC.RECONVERGENT B1 ;  /* 0x0000000000017941 */ /* 0x000fea0003800200 */
.L_x_131:
[----:B-----5:R2:W-:Y:S02]  /*0b60*/  STS [R0+0x2000], R17 ;  /* 0x0020001100007388 */ /* 0x0205e40000000800 */
.L_x_130:
[----:B------:R-:W-:Y:S05]  /*0b70*/  BSYNC.RECONVERGENT B0 ;  /* 0x0000000000007941 */ /* 0x000fea0003800200 */
.L_x_129:
[----:B------:R-:W-:Y:S06]  /*0b80*/  BAR.SYNC.DEFER_BLOCKING 0x0 ;  /* 0x0000000000007b1d */ /* 0x000fec0000010000 */
.L_x_120:
[----:B------:R-:W-:Y:S01]  /*0b90*/  BAR.SYNC.DEFER_BLOCKING 0x0 ;  /* 0x0000000000007b1d */ /* 0x000fe20000010000 */
[----:B------:R-:W-:-:S09]  /*0ba0*/  UISETP.NE.AND UP0, UPT, UR4, URZ, UPT ;  /* 0x000000ff0400728c */ /* 0x000fd2000bf05270 */
[----:B------:R-:W-:Y:S05]  /*0bb0*/  BRA.U !UP0, `(.L_x_133) ;  /* 0x0000001108287547 */ /* 0x000fea000b800000 */
[----:B-12---:R-:W-:Y:S02]  /*0bc0*/  IMAD.U32 R0, RZ, RZ, UR4 ;  /* 0x00000004ff007e24 */ /* 0x006fe4000f8e00ff */
[----:B---34-:R-:W-:-:S03]  /*0bd0*/  HFMA2 R15, -RZ, RZ, 0, 0 ;  /* 0x00000000ff0f7431 */ /* 0x018fc600000001ff */
[----:B------:R-:W-:-:S07]  /*0be0*/  LEA R0, R0, R13, 0x5 ;  /* 0x0000000d00007211 */ /* 0x000fce00078e28ff */
.L_x_146:
[C---:B------:R-:W-:Y:S01]  /*0bf0*/  IMAD R21, R15.reuse, 0x20, R14 ;  /* 0x000000200f157824 */ /* 0x040fe200078e020e */
[----:B------:R-:W-:Y:S01]  /*0c00*/  IADD3 R15, PT, PT, R15, 0x1, RZ ;  /* 0x000000010f0f7810 */ /* 0x000fe20007ffe0ff */
[----:B------:R-:W-:Y:S03]  /*0c10*/  BSSY.RECONVERGENT B0, `(.L_x_134) ;  /* 0x0000013000007945 */ /* 0x000fe60003800200 */
[----:B------:R-:W-:Y:S01]  /*0c20*/  ISETP.NE.AND P2, PT, R15, UR4, PT ;  /* 0x000000040f007c0c */ /* 0x000fe2000bf45270 */
[----:B012-4-:R-:W-:-:S12]  /*0c30*/  @!P0 BRA `(.L_x_135) ;  /* 0x0000000000408947 */ /* 0x017fd80003800000 */
[----:B------:R-:W1:Y:S01]  /*0c40*/  LDC R19, c[0x0][0x388] ;  /* 0x0000e200ff137b82 */ /* 0x000e620000000800 */
[----:B------:R-:W-:Y:S01]  /*0c50*/  VIMNMX R2, PT, PT, R0, R21, !PT ;  /* 0x0000001500027248 */ /* 0x000fe20007fe0100 */
[----:B------:R-:W-:Y:S01]  /*0c60*/  BSSY.RECONVERGENT B1, `(.L_x_136) ;  /* 0x000000c000017945 */ /* 0x000fe20003800200 */
[----:B0-----:R-:W-:Y:S02]  /*0c70*/  MOV R16, RZ ;  /* 0x000000ff00107202 */ /* 0x001fe40000000f00 */
[----:B-1----:R-:W-:Y:S02]  /*0c80*/  ISETP.GE.AND P3, PT, R2, R19, PT ;  /* 0x000000130200720c */ /* 0x002fe40003f66270 */
[----:B------:R-:W-:-:S05]  /*0c90*/  MOV R2, UR6 ;  /* 0x0000000600027c02 */ /* 0x000fca0008000f00 */
[----:B------:R-:W-:-:S06]  /*0ca0*/  IMAD R23, R2, 0x1000, R7 ;  /* 0x0000100002177824 */ /* 0x000fcc00078e0207 */
[----:B------:R-:W-:Y:S05]  /*0cb0*/  @P3 BRA `(.L_x_137) ;  /* 0x0000000000183947 */ /* 0x000fea0003800000 */
[----:B------:R-:W0:Y:S01]  /*0cc0*/  LDC.64 R16, c[0x0][0x380] ;  /* 0x0000e000ff107b82 */ /* 0x000e220000000a00 */
[----:B------:R-:W1:Y:S01]  /*0cd0*/  LDCU UR5, c[0x0][0x38c] ;  /* 0x00007180ff0577ac */ /* 0x000e620008000800 */
[----:B------:R-:W-:-:S04]  /*0ce0*/  IMAD R19, R0, R19, R21 ;  /* 0x0000001300137224 */ /* 0x000fc800078e0215 */
[----:B-1----:R-:W-:-:S04]  /*0cf0*/  IMAD R19, R19, UR5, R8 ;  /* 0x0000000513137c24 */ /* 0x002fc8000f8e0208 */
[----:B0-----:R-:W-:-:S06]  /*0d00*/  IMAD.WIDE.U32 R16, R19, 0x4, R16 ;  /* 0x0000000413107825 */ /* 0x001fcc00078e0010 */
[----:B------:R0:W5:Y:S02]  /*0d10*/  LDG.E R16, desc[UR10][R16.64] ;  /* 0x0000000a10107981 */ /* 0x000164000c1e1900 */
.L_x_137:
[----:B------:R-:W-:Y:S05]  /*0d20*/  BSYNC.RECONVERGENT B1 ;  /* 0x0000000000017941 */ /* 0x000fea0003800200 */
.L_x_136:
[----:B-----5:R1:W-:Y:S02]  /*0d30*/  STS [R23], R16 ;  /* 0x0000001017007388 */ /* 0x0203e40000000800 */
.L_x_135:
[----:B------:R-:W-:Y:S05]  /*0d40*/  BSYNC.RECONVERGENT B0 ;  /* 0x0000000000007941 */ /* 0x000fea0003800200 */
.L_x_134:
[----:B------:R-:W-:Y:S08]  /*0d50*/  BAR.SYNC.DEFER_BLOCKING 0x0 ;  /* 0x0000000000007b1d */ /* 0x000ff00000010000 */
[----:B------:R-:W-:Y:S01]  /*0d60*/  BAR.SYNC.DEFER_BLOCKING 0x0 ;  /* 0x0000000000007b1d */ /* 0x000fe20000010000 */
[----:B------:R-:W-:-:S05]  /*0d70*/  ISETP.GT.U32.AND P3, PT, R14, R13, PT ;  /* 0x0000000d0e00720c */ /* 0x000fca0003f64070 */
[----:B------:R-:W-:Y:S08]  /*0d80*/  BSSY.RECONVERGENT B0, `(.L_x_138) ;  /* 0x000006c000007945 */ /* 0x000ff00003800200 */
[----:B------:R-:W-:Y:S05]  /*0d90*/  @P3 BRA `(.L_x_139) ;  /* 0x0000000400a83947 */ /* 0x000fea0003800000 */
[----:B------:R-:W2:Y:S01]  /*0da0*/  S2UR UR7, SR_CgaCtaId ;  /* 0x00000000000779c3 */ /* 0x000ea20000008800 */
[----:B------:R-:W-:Y:S01]  /*0db0*/  UMOV UR5, 0x400 ;  /* 0x0000040000057882 */ /* 0x000fe20000000000 */
[----:B------:R-:W-:-:S05]  /*0dc0*/  MOV R2, UR4 ;  /* 0x0000000400027c02 */ /* 0x000fca0008000f00 */
[----:B------:R-:W-:-:S05]  /*0dd0*/  IMAD R2, R2, 0x1000, R7 ;  /* 0x0000100002027824 */ /* 0x000fca00078e0207 */
[----:B------:R-:W-:Y:S01]  /*0de0*/  LDS R20, [R2] ;  /* 0x0000000002147984 */ /* 0x000fe20000000800 */
[----:B--2---:R-:W-:-:S06]  /*0df0*/  ULEA UR5, UR7, UR5, 0x18 ;  /* 0x0000000507057291 */ /* 0x004fcc000f8ec0ff */
[----:B01----:R-:W-:-:S04]  /*0e00*/  LEA R16, R9, UR5, 0x2 ;  /* 0x0000000509107c11 */ /* 0x003fc8000f8e10ff */
[-C--:B------:R-:W-:Y:S02]  /*0e10*/  LEA R17, R13, R16.reuse, 0x7 ;  /* 0x000000100d117211 */ /* 0x080fe400078e38ff */
[----:B------:R-:W-:-:S03]  /*0e20*/  LEA R16, R14, R16, 0x7 ;  /* 0x000000100e107211 */ /* 0x000fc600078e38ff */
[----:B------:R-:W-:Y:S04]  /*0e30*/  LDS R23, [R17] ;  /* 0x0000000011177984 */ /* 0x000fe80000000800 */
[----:B------:R-:W0:Y:S04]  /*0e40*/  LDS R22, [R16] ;  /* 0x0000000010167984 */ /* 0x000e280000000800 */
[----:B------:R-:W-:Y:S04]  /*0e50*/  LDS R25, [R17+0x4] ;  /* 0x0000040011197984 */ /* 0x000fe80000000800 */
[----:B------:R-:W1:Y:S04]  /*0e60*/  LDS R24, [R16+0x4] ;  /* 0x0000040010187984 */ /* 0x000e680000000800 */
[----:B------:R-:W-:Y:S04]  /*0e70*/  LDS R18, [R17+0x8] ;  /* 0x0000080011127984 */ /* 0x000fe80000000800 */
[----:B------:R-:W2:Y:S04]  /*0e80*/  LDS R19, [R16+0x8] ;  /* 0x0000080010137984 */ /* 0x000ea80000000800 */
[----:B------:R-:W-:Y:S01]  /*0e90*/  LDS R29, [R17+0x7c] ;  /* 0x00007c00111d7984 */ /* 0x000fe20000000800 */
[----:B0-----:R-:W-:-:S03]  /*0ea0*/  FFMA R22, -R23, R22, R20 ;  /* 0x0000001617167223 */ /* 0x001fc60000000114 */
[----:B------:R-:W-:Y:S04]  /*0eb0*/  LDS R23, [R17+0xc] ;  /* 0x00000c0011177984 */ /* 0x000fe80000000800 */
[----:B------:R-:W0:Y:S01]  /*0ec0*/  LDS R20, [R16+0xc] ;  /* 0x00000c0010147984 */ /* 0x000e220000000800 */
[----:B-1----:R-:W-:-:S03]  /*0ed0*/  FFMA R27, -R25, R24, R22 ;  /* 0x00000018191b7223 */ /* 0x002fc60000000116 */
[----:B------:R-:W-:Y:S04]  /*0ee0*/  LDS R22, [R17+0x10] ;  /* 0x0000100011167984 */ /* 0x000fe80000000800 */
[----:B------:R-:W1:Y:S01]  /*0ef0*/  LDS R25, [R16+0x10] ;  /* 0x0000100010197984 */ /* 0x000e620000000800 */
[----:B--2---:R-:W-:-:S03]  /*0f00*/  FFMA R24, -R18, R19, R27 ;  /* 0x0000001312187223 */ /* 0x004fc6000000011b */
[----:B------:R-:W-:Y:S04]  /*0f10*/  LDS R18, [R17+0x14] ;  /* 0x0000140011127984 */ /* 0x000fe80000000800 */
[----:B------:R-:W2:Y:S01]  /*0f20*/  LDS R19, [R16+0x14] ;  /* 0x0000140010137984 */ /* 0x000ea20000000800 */
        /* <DEDUP_REMOVED lines=71> */
[----:B------:R-:W2:Y:S04]  /*13a0*/  LDS R19, [R16+0x74] ;  /* 0x0000740010137984 */ /* 0x000ea80000000800 */
[----:B------:R-:W-:Y:S01]  /*13b0*/  LDS R27, [R17+0x78] ;  /* 0x00007800111b7984 */ /* 0x000fe20000000800 */
[----:B0-----:R-:W-:-:S03]  /*13c0*/  FFMA R23, -R23, R20, R24 ;  /* 0x0000001417177223 */ /* 0x001fc60000000118 */
[----:B------:R-:W0:Y:S04]  /*13d0*/  LDS R20, [R16+0x78] ;  /* 0x0000780010147984 */ /* 0x000e280000000800 */
[----:B------:R-:W3:Y:S01]  /*13e0*/  LDS R24, [R16+0x7c] ;  /* 0x00007c0010187984 */ /* 0x000ee20000000800 */
[----:B-1----:R-:W-:-:S04]  /*13f0*/  FFMA R23, -R22, R25, R23 ;  /* 0x0000001916177223 */ /* 0x002fc80000000117 */
[----:B--2---:R-:W-:-:S04]  /*1400*/  FFMA R18, -R18, R19, R23 ;  /* 0x0000001312127223 */ /* 0x004fc80000000117 */
[----:B0-----:R-:W-:-:S04]  /*1410*/  FFMA R18, -R27, R20, R18 ;  /* 0x000000141b127223 */ /* 0x001fc80000000112 */
[----:B---3--:R-:W-:-:S05]  /*1420*/  FFMA R29, -R29, R24, R18 ;  /* 0x000000181d1d7223 */ /* 0x008fca0000000112 */
[----:B------:R2:W-:Y:S02]  /*1430*/  STS [R2], R29 ;  /* 0x0000001d02007388 */ /* 0x0005e40000000800 */
.L_x_139:
[----:B------:R-:W-:Y:S05]  /*1440*/  BSYNC.RECONVERGENT B0 ;  /* 0x0000000000007941 */ /* 0x000fea0003800200 */
.L_x_138:
[----:B------:R-:W-:Y:S01]  /*1450*/  BAR.SYNC.DEFER_BLOCKING 0x0 ;  /* 0x0000000000007b1d */ /* 0x000fe20000010000 */
[----:B------:R-:W-:-:S04]  /*1460*/  UIADD3 UR5, UPT, UPT, UR4, 0x1, URZ ;  /* 0x0000000104057890 */ /* 0x000fc8000fffe0ff */
[----:B------:R-:W-:-:S09]  /*1470*/  UISETP.GE.AND UP0, UPT, UR5, UR6, UPT ;  /* 0x000000060500728c */ /* 0x000fd2000bf06270 */
[----:B------:R-:W-:Y:S05]  /*1480*/  BRA.U UP0, `(.L_x_140) ;  /* 0x0000000500f07547 */ /* 0x000fea000b800000 */
[----:B--2---:R-:W2:Y:S01]  /*1490*/  LDC R2, c[0x0][0x388] ;  /* 0x0000e200ff027b82 */ /* 0x004ea20000000800 */
[----:B------:R-:W-:Y:S01]  /*14a0*/  IMAD.U32 R20, RZ, RZ, UR5 ;  /* 0x00000005ff147e24 */ /* 0x000fe2000f8e00ff */
[----:B------:R-:W3:Y:S06]  /*14b0*/  LDCU UR7, c[0x0][0x38c] ;  /* 0x00007180ff0777ac */ /* 0x000eec0008000800 */
[----:B01----:R-:W0:Y:S02]  /*14c0*/  LDC.64 R16, c[0x0][0x380] ;  /* 0x0000e000ff107b82 */ /* 0x003e240000000a00 */
.L_x_145:
[----:B------:R-:W-:Y:S04]  /*14d0*/  BSSY.RECONVERGENT B0, `(.L_x_141) ;  /* 0x000000e000007945 */ /* 0x000fe80003800200 */
[----:B----4-:R-:W-:Y:S05]  /*14e0*/  @!P0 BRA `(.L_x_142) ;  /* 0x0000000000308947 */ /* 0x010fea0003800000 */
[----:B------:R-:W-:Y:S01]  /*14f0*/  LEA R18, R20, R13, 0x5 ;  /* 0x0000000d14127211 */ /* 0x000fe200078e28ff */
[----:B------:R-:W-:Y:S03]  /*1500*/  BSSY.RECONVERGENT B1, `(.L_x_143) ;  /* 0x0000009000017945 */ /* 0x000fe60003800200 */
[----:B------:R-:W-:-:S04]  /*1510*/  VIMNMX R19, PT, PT, R21, R18, !PT ;  /* 0x0000001215137248 */ /* 0x000fc80007fe0100 */
[----:B--2---:R-:W-:Y:S01]  /*1520*/  ISETP.GE.AND P3, PT, R19, R2, PT ;  /* 0x000000021300720c */ /* 0x004fe20003f66270 */
[----:B------:R-:W-:-:S12]  /*1530*/  HFMA2 R19, -RZ, RZ, 0, 0 ;  /* 0x00000000ff137431 */ /* 0x000fd800000001ff */
[----:B------:R-:W-:Y:S05]  /*1540*/  @P3 BRA `(.L_x_144) ;  /* 0x0000000000103947 */ /* 0x000fea0003800000 */
[----:B------:R-:W-:-:S04]  /*1550*/  IMAD R19, R18, R2, R21 ;  /* 0x0000000212137224 */ /* 0x000fc800078e0215 */
[----:B---3--:R-:W-:-:S04]  /*1560*/  IMAD R19, R19, UR7, R8 ;  /* 0x0000000713137c24 */ /* 0x008fc8000f8e0208 */
[----:B0-----:R-:W-:-:S06]  /*1570*/  IMAD.WIDE.U32 R18, R19, 0x4, R16 ;  /* 0x0000000413127825 */ /* 0x001fcc00078e0010 */
[----:B------:R1:W5:Y:S02]  /*1580*/  LDG.E R19, desc[UR10][R18.64] ;  /* 0x0000000a12137981 */ /* 0x000364000c1e1900 */
.L_x_144:
[----:B---3--:R-:W-:Y:S05]  /*1590*/  BSYNC.RECONVERGENT B1 ;  /* 0x0000000000017941 */ /* 0x008fea0003800200 */
.L_x_143:
[----:B-----5:R4:W-:Y:S02]  /*15a0*/  STS [R6+0x1000], R19 ;  /* 0x0010001306007388 */ /* 0x0209e40000000800 */
.L_x_142:
[----:B---3--:R-:W-:Y:S05]  /*15b0*/  BSYNC.RECONVERGENT B0 ;  /* 0x0000000000007941 */ /* 0x008fea0003800200 */
.L_x_141:
[----:B------:R-:W-:Y:S01]  /*15c0*/  BAR.SYNC.DEFER_BLOCKING 0x0 ;  /* 0x0000000000007b1d */ /* 0x000fe20000010000 */
[C---:B-1----:R-:W-:Y:S01]  /*15d0*/  IMAD R18, R20.reuse, 0x1000, R7 ;  /* 0x0000100014127824 */ /* 0x042fe200078e0207 */
[----:B------:R-:W-:-:S06]  /*15e0*/  IADD3 R20, PT, PT, R20, 0x1, RZ ;  /* 0x0000000114147810 */ /* 0x000fcc0007ffe0ff */
[----:B------:R-:W-:Y:S01]  /*15f0*/  BAR.SYNC.DEFER_BLOCKING 0x0 ;  /* 0x0000000000007b1d */ /* 0x000fe20000010000 */
[----:B------:R-:W-:-:S05]  /*1600*/  ISETP.NE.AND P3, PT, R20, UR6, PT ;  /* 0x0000000614007c0c */ /* 0x000fca000bf65270 */
[----:B------:R-:W-:Y:S04]  /*1610*/  LDS R22, [R5] ;  /* 0x0000000005167984 */ /* 0x000fe80000000800 */
[----:B------:R-:W-:Y:S04]  /*1620*/  LDS R23, [R4+0x1000] ;  /* 0x0010000004177984 */ /* 0x000fe80000000800 */
[----:B----4-:R-:W1:Y:S04]  /*1630*/  LDS R19, [R18] ;  /* 0x0000000012137984 */ /* 0x010e680000000800 */
[----:B------:R-:W-:Y:S04]  /*1640*/  LDS R24, [R5+0x4] ;  /* 0x0000040005187984 */ /* 0x000fe80000000800 */
[----:B------:R-:W3:Y:S01]  /*1650*/  LDS R25, [R4+0x1080] ;  /* 0x0010800004197984 */ /* 0x000ee20000000800 */
[----:B-1----:R-:W-:-:S03]  /*1660*/  FFMA R19, -R22, R23, R19 ;  /* 0x0000001716137223 */ /* 0x002fc60000000113 */
[----:B------:R-:W-:Y:S04]  /*1670*/  LDS R22, [R5+0x8] ;  /* 0x0000080005167984 */ /* 0x000fe80000000800 */
[----:B------:R-:W1:Y:S01]  /*1680*/  LDS R23, [R4+0x1100] ;  /* 0x0011000004177984 */ /* 0x000e620000000800 */
[----:B---3--:R-:W-:-:S03]  /*1690*/  FFMA R19, -R24, R25, R19 ;  /* 0x0000001918137223 */ /* 0x008fc60000000113 */
        /* <DEDUP_REMOVED lines=86> */
[----:B-1----:R-:W-:-:S04]  /*1c00*/  FFMA R19, -R22, R23, R19 ;  /* 0x0000001716137223 */ /* 0x002fc80000000113 */
[----:B---3--:R-:W-:-:S05]  /*1c10*/  FFMA R19, -R24, R25, R19 ;  /* 0x0000001918137223 */ /* 0x008fca0000000113 */
[----:B------:R4:W-:Y:S01]  /*1c20*/  STS [R18], R19 ;  /* 0x0000001312007388 */ /* 0x0009e20000000800 */
[----:B------:R-:W-:Y:S06]  /*1c30*/  BAR.SYNC.DEFER_BLOCKING 0x0 ;  /* 0x0000000000007b1d */ /* 0x000fec0000010000 */
[----:B------:R-:W-:Y:S05]  /*1c40*/  @P3 BRA `(.L_x_145) ;  /* 0xfffffff800203947 */ /* 0x000fea000383ffff */
.L_x_140:
[----:B------:R-:W-:Y:S05]  /*1c50*/  @P2 BRA `(.L_x_146) ;  /* 0xffffffec00e42947 */ /* 0x000fea000383ffff */
.L_x_133:
[----:B------:R-:W5:Y:S01]  /*1c60*/  S2UR UR7, SR_CgaCtaId ;  /* 0x00000000000779c3 */ /* 0x000f620000008800 */
[----:B--2---:R-:W-:Y:S01]  /*1c70*/  MOV R2, UR4 ;  /* 0x0000000400027c02 */ /* 0x004fe20008000f00 */
[----:B------:R-:W-:Y:S01]  /*1c80*/  UMOV UR5, 0x400 ;  /* 0x0000040000057882 */ /* 0x000fe20000000000 */
[----:B-1-34-:R-:W-:-:S03]  /*1c90*/  LEA R15, R13, R14, 0x5 ;  /* 0x0000000e0d0f7211 */ /* 0x01afc600078e28ff */
[----:B------:R-:W-:Y:S01]  /*1ca0*/  IMAD R2, R2, 0x400, R11 ;  /* 0x0000040002027824 */ /* 0x000fe200078e020b */
[----:B-----5:R-:W-:-:S06]  /*1cb0*/  ULEA UR5, UR7, UR5, 0x18 ;  /* 0x0000000507057291 */ /* 0x020fcc000f8ec0ff */
[----:B------:R-:W-:Y:S01]  /*1cc0*/  LEA R2, R2, UR5, 0x2 ;  /* 0x0000000502027c11 */ /* 0x000fe2000f8e10ff */
[----:B------:R-:W-:-:S03]  /*1cd0*/  UMOV UR5, URZ ;  /* 0x000000ff00057c82 */ /* 0x000fc60008000000 */
[----:B------:R-:W-:Y:S01]  /*1ce0*/  LEA R26, R15, R2, 0x2 ;  /* 0x000000020f1a7211 */ /* 0x000fe200078e10ff */
[----:B------:R-:W-:-:S07]  /*1cf0*/  IMAD R25, R14, 0x84, R2 ;  /* 0x000000840e197824 */ /* 0x000fce00078e0202 */
.L_x_183:
[----:B------:R-:W-:Y:S01]  /*1d00*/  ISETP.NE.AND P2, PT, R12, RZ, PT ;  /* 0x000000ff0c00720c */ /* 0x000fe20003f45270 */
[----:B------:R-:W-:Y:S01]  /*1d10*/  ULEA UR7, UR5, UR5, 0x5 ;  /* 0x0000000505077291 */ /* 0x000fe2000f8e28ff */
[----:B------:R-:W-:Y:S05]  /*1d20*/  BSSY.RECONVERGENT B0, `(.L_x_147) ;  /* 0x0000014000007945 */ /* 0x000fea0003800200 */
[----:B-1----:R-:W-:-:S05]  /*1d30*/  IMAD.U32 R15, RZ, RZ, UR7 ;  /* 0x00000007ff0f7e24 */ /* 0x002fca000f8e00ff */
[----:B------:R-:W-:Y:S01]  /*1d40*/  LEA R24, R15, R2, 0x2 ;  /* 0x000000020f187211 */ /* 0x000fe200078e10ff */
[----:B------:R-:W-:Y:S06]  /*1d50*/  @P2 BRA `(.L_x_148) ;  /* 0x0000000000402947 */ /* 0x000fec0003800000 */
[----:B------:R-:W1:Y:S01]  /*1d60*/  LDS R18, [R24] ;  /* 0x0000000018127984 */ /* 0x000e620000000800 */
[----:B------:R-:W-:Y:S01]  /*1d70*/  BSSY.RECONVERGENT B1, `(.L_x_149) ;  /* 0x000000d000017945 */ /* 0x000fe20003800200 */
[----:B-1----:R-:W-:Y:S01]  /*1d80*/  IADD3 R0, PT, PT, R18, -0xd000000, RZ ;  /* 0xf300000012007810 */ /* 0x002fe20007ffe0ff */
[----:B0-----:R0:W1:Y:S03]  /*1d90*/  MUFU.RSQ R17, R18 ;  /* 0x0000001200117308 */ /* 0x0010660000001400 */
[----:B------:R-:W-:-:S13]  /*1da0*/  ISETP.GT.U32.AND P2, PT, R0, 0x727fffff, PT ;  /* 0x727fffff0000780c */ /* 0x000fda0003f44070 */
[----:B0-----:R-:W-:Y:S05]  /*1db0*/  @!P2 BRA `(.L_x_150) ;  /* 0x000000000010a947 */ /* 0x001fea0003800000 */
[----:B------:R-:W-:Y:S01]  /*1dc0*/  IMAD.MOV.U32 R0, RZ, RZ, R18 ;  /* 0x000000ffff007224 */ /* 0x000fe200078e0012 */
[----:B------:R-:W-:-:S07]  /*1dd0*/  MOV R20, 0x1df0 ;  /* 0x00001df000147802 */ /* 0x000fce0000000f00 */
[----:B-1----:R-:W-:Y:S05]  /*1de0*/  CALL.REL.NOINC `($__internal_2_$__cuda_sm20_sqrt_rn_f32_slowpath) ;  /* 0x0000002800147944 */ /* 0x002fea0003c00000 */
[----:B------:R-:W-:Y:S05]  /*1df0*/  BRA `(.L_x_151) ;  /* 0x0000000000107947 */ /* 0x000fea0003800000 */
.L_x_150:
[----:B-1----:R-:W-:Y:S01]  /*1e00*/  FMUL.FTZ R15, R18, R17 ;  /* 0x00000011120f7220 */ /* 0x002fe20000410000 */
[----:B------:R-:W-:-:S03]  /*1e10*/  FMUL.FTZ R16, R17, 0.5 ;  /* 0x3f00000011107820 */ /* 0x000fc60000410000 */
[----:B------:R-:W-:-:S04]  /*1e20*/  FFMA R0, -R15, R15, R18 ;  /* 0x0000000f0f007223 */ /* 0x000fc80000000112 */
[----:B------:R-:W-:-:S07]  /*1e30*/  FFMA R15, R0, R16, R15 ;  /* 0x00000010000f7223 */ /* 0x000fce000000000f */
.L_x_151:
[----:B------:R-:W-:Y:S05]  /*1e40*/  BSYNC.RECONVERGENT B1 ;  /* 0x0000000000017941 */ /* 0x000fea0003800200 */
.L_x_149:
[----:B------:R1:W-:Y:S02]  /*1e50*/  STS [R24], R15 ;  /* 0x0000000f18007388 */ /* 0x0003e40000000800 */
.L_x_148:
[----:B------:R-:W-:Y:S05]  /*1e60*/  BSYNC.RECONVERGENT B0 ;  /* 0x0000000000007941 */ /* 0x000fea0003800200 */
.L_x_147:
[----:B------:R-:W-:Y:S01]  /*1e70*/  BAR.SYNC.DEFER_BLOCKING 0x0 ;  /* 0x0000000000007b1d */ /* 0x000fe20000010000 */
[----:B------:R-:W-:-:S05]  /*1e80*/  ISETP.NE.OR P2, PT, R14, UR5, !P1 ;  /* 0x000000050e007c0c */ /* 0x000fca000cf45670 */
[----:B------:R-:W-:Y:S08]  /*1e90*/  BSSY.RECONVERGENT B2, `(.L_x_152) ;  /* 0x0000012000027945 */ /* 0x000ff00003800200 */
[----:B------:R-:W-:Y:S05]  /*1ea0*/  @P2 BRA `(.L_x_153) ;  /* 0x0000000000402947 */ /* 0x000fea0003800000 */
[----:B------:R-:W2:Y:S01]  /*1eb0*/  LDS R18, [R25] ;  /* 0x0000000019127984 */ /* 0x000ea20000000800 */
[----:B------:R-:W-:Y:S03]  /*1ec0*/  BSSY.RECONVERGENT B3, `(.L_x_154) ;  /* 0x000000d000037945 */ /* 0x000fe60003800200 */
[----:B------:R-:W3:Y:S01]  /*1ed0*/  LDS R23, [R26+0x80] ;  /* 0x000080001a177984 */ /* 0x000ee20000000800 */
[----:B--2---:R-:W1:Y:S08]  /*1ee0*/  MUFU.RCP R0, R18 ;  /* 0x0000001200007308 */ /* 0x004e700000001000 */
[----:B---3--:R-:W2:Y:S01]  /*1ef0*/  FCHK P2, R23, R18 ;  /* 0x0000001217007302 */ /* 0x008ea20000040000 */
[----:B-1----:R-:W-:-:S04]  /*1f00*/  FFMA R15, -R18, R0, 1 ;  /* 0x3f800000120f7423 */ /* 0x002fc80000000100 */
[----:B------:R-:W-:-:S04]  /*1f10*/  FFMA R0, R0, R15, R0 ;  /* 0x0000000f00007223 */ /* 0x000fc80000000000 */
[----:B------:R-:W-:-:S04]  /*1f20*/  FFMA R15, R23, R0, RZ ;  /* 0x00000000170f7223 */ /* 0x000fc800000000ff */
[----:B0-----:R-:W-:-:S04]  /*1f30*/  FFMA R16, -R18, R15, R23 ;  /* 0x0000000f12107223 */ /* 0x001fc80000000117 */
[----:B------:R-:W-:Y:S01]  /*1f40*/  FFMA R15, R0, R16, R15 ;  /* 0x00000010000f7223 */ /* 0x000fe2000000000f */
[----:B--2---:R-:W-:Y:S06]  /*1f50*/  @!P2 BRA `(.L_x_155) ;  /* 0x00000000000ca947 */ /* 0x004fec0003800000 */
[----:B------:R-:W-:Y:S02]  /*1f60*/  MOV R0, R18 ;  /* 0x0000001200007202 */ /* 0x000fe40000000f00 */
[----:B------:R-:W-:-:S07]  /*1f70*/  MOV R16, 0x1f90 ;  /* 0x00001f9000107802 */ /* 0x000fce0000000f00 */
[----:B------:R-:W-:Y:S05]  /*1f80*/  CALL.REL.NOINC `($__internal_3_$__cuda_sm3x_div_rn_noftz_f32_slowpath) ;  /* 0x0000002800047944 */ /* 0x000fea0003c00000 */
.L_x_155:
[----:B------:R-:W-:Y:S05]  /*1f90*/  BSYNC.RECONVERGENT B3 ;  /* 0x0000000000037941 */ /* 0x000fea0003800200 */
.L_x_154:
[----:B------:R2:W-:Y:S02]  /*1fa0*/  STS [R26+0x80], R15 ;  /* 0x0000800f1a007388 */ /* 0x0005e40000000800 */
.L_x_153:
[----:B------:R-:W-:Y:S05]  /*1fb0*/  BSYNC.RECONVERGENT B2 ;  /* 0x0000000000027941 */ /* 0x000fea0003800200 */
.L_x_152:
[----:B------:R-:W-:Y:S01]  /*1fc0*/  BAR.SYNC.DEFER_BLOCKING 0x0 ;  /* 0x0000000000007b1d */ /* 0x000fe20000010000 */
[C---:B------:R-:W-:Y:S02]  /*1fd0*/  ISETP.LT.U32.OR P2, PT, R14.reuse, UR5, !P1 ;  /* 0x000000050e007c0c */ /* 0x040fe4000cf41470 */
[----:B-12---:R-:W-:Y:S02]  /*1fe0*/  LEA R15, R14, UR5, 0x5 ;  /* 0x000000050e0f7c11 */ /* 0x006fe4000f8e28ff */
[----:B------:R-:W-:Y:S01]  /*1ff0*/  LEA R27, R13, UR5, 0x5 ;  /* 0x000000050d1b7c11 */ /* 0x000fe2000f8e28ff */
[----:B------:R-:W-:Y:S02]  /*2000*/  BSSY.RECONVERGENT B0, `(.L_x_156) ;  /* 0x000001b000007945 */ /* 0x000fe40003800200 */
[----:B------:R-:W-:Y:S01]  /*2010*/  IMAD R28, R15, 0x4, R2 ;  /* 0x000000040f1c7824 */ /* 0x000fe200078e0202 */
[----:B------:R-:W-:-:S05]  /*2020*/  LEA R27, R27, R2, 0x2 ;  /* 0x000000021b1b7211 */ /* 0x000fca00078e10ff */
[----:B0-----:R-:W-:Y:S04]  /*2030*/  @!P2 LDS R17, [R26+0x84] ;  /* 0x000084001a11a984 */ /* 0x001fe80000000800 */
[----:B------:R-:W-:Y:S04]  /*2040*/  @!P2 LDS R0, [R27+0x80] ;  /* 0x000080001b00a984 */ /* 0x000fe80000000800 */
        /* <DEDUP_REMOVED lines=14> */
[----:B-1----:R-:W-:Y:S05]  /*2130*/  CALL.REL.NOINC `($__internal_2_$__cuda_sm20_sqrt_rn_f32_slowpath) ;  /* 0x0000002400407944 */ /* 0x002fea0003c00000 */
[----:B------:R-:W-:Y:S05]  /*2140*/  BRA `(.L_x_160) ;  /* 0x0000000000107947 */ /* 0x000fea0003800000 */
.L_x_159:
[----:B-1----:R-:W-:Y:S01]  /*2150*/  FMUL.FTZ R15, R18, R17 ;  /* 0x00000011120f7220 */ /* 0x002fe20000410000 */
[----:B------:R-:W-:-:S03]  /*2160*/  FMUL.FTZ R16, R17, 0.5 ;  /* 0x3f00000011107820 */ /* 0x000fc60000410000 */
[----:B------:R-:W-:-:S04]  /*2170*/  FFMA R0, -R15, R15, R18 ;  /* 0x0000000f0f007223 */ /* 0x000fc80000000112 */
[----:B------:R-:W-:-:S07]  /*2180*/  FFMA R15, R0, R16, R15 ;  /* 0x00000010000f7223 */ /* 0x000fce000000000f */
.L_x_160:
[----:B------:R-:W-:Y:S05]  /*2190*/  BSYNC.RECONVERGENT B1 ;  /* 0x0000000000017941 */ /* 0x000fea0003800200 */
.L_x_158:
[----:B------:R0:W-:Y:S02]  /*21a0*/  STS [R24+0x84], R15 ;  /* 0x0000840f18007388 */ /* 0x0001e40000000800 */
.L_x_157:
[----:B------:R-:W-:Y:S05]  /*21b0*/  BSYNC.RECONVERGENT B0 ;  /* 0x0000000000007941 */ /* 0x000fea0003800200 */
.L_x_156:
[----:B------:R-:W-:Y:S01]  /*21c0*/  UIADD3 UR7, UPT, UPT, UR5, 0x1, URZ ;  /* 0x0000000105077890 */ /* 0x000fe2000fffe0ff */
[----:B------:R-:W-:Y:S05]  /*21d0*/  BAR.SYNC.DEFER_BLOCKING 0x0 ;  /* 0x0000000000007b1d */ /* 0x000fea0000010000 */
[----:B------:R-:W-:Y:S01]  /*21e0*/  ISETP.NE.OR P2, PT, R14, UR7, !P1 ;  /* 0x000000070e007c0c */ /* 0x000fe2000cf45670 */
[----:B------:R-:W-:-:S12]  /*21f0*/  BSSY.RECONVERGENT B2, `(.L_x_161) ;  /* 0x0000012000027945 */ /* 0x000fd80003800200 */
[----:B------:R-:W-:Y:S05]  /*2200*/  @P2 BRA `(.L_x_162) ;  /* 0x0000000000402947 */ /* 0x000fea0003800000 */
[----:B------:R-:W1:Y:S01]  /*2210*/  LDS R18, [R25] ;  /* 0x0000000019127984 */ /* 0x000e620000000800 */
[----:B------:R-:W-:Y:S03]  /*2220*/  BSSY.RECONVERGENT B3, `(.L_x_163) ;  /* 0x000000d000037945 */ /* 0x000fe60003800200 */
[----:B------:R-:W2:Y:S01]  /*2230*/  LDS R23, [R26+0x80] ;  /* 0x000080001a177984 */ /* 0x000ea20000000800 */
[----:B-1----:R-:W0:Y:S08]  /*2240*/  MUFU.RCP R0, R18 ;  /* 0x0000001200007308 */ /* 0x002e300000001000 */
[----:B--2---:R-:W1:Y:S01]  /*2250*/  FCHK P2, R23, R18 ;  /* 0x0000001217007302 */ /* 0x004e620000040000 */
[----:B0-----:R-:W-:-:S04]  /*2260*/  FFMA R15, -R18, R0, 1 ;  /* 0x3f800000120f7423 */ /* 0x001fc80000000100 */
[----:B------:R-:W-:-:S04]  /*2270*/  FFMA R0, R0, R15, R0 ;  /* 0x0000000f00007223 */ /* 0x000fc80000000000 */
[----:B------:R-:W-:-:S04]  /*2280*/  FFMA R15, R23, R0, RZ ;  /* 0x00000000170f7223 */ /* 0x000fc800000000ff */
[----:B------:R-:W-:-:S04]  /*2290*/  FFMA R16, -R18, R15, R23 ;  /* 0x0000000f12107223 */ /* 0x000fc80000000117 */
[----:B------:R-:W-:Y:S01]  /*22a0*/  FFMA R15, R0, R16, R15 ;  /* 0x00000010000f7223 */ /* 0x000fe2000000000f */
[----:B-1----:R-:W-:Y:S06]  /*22b0*/  @!P2 BRA `(.L_x_164) ;  /* 0x00000000000ca947 */ /* 0x002fec0003800000 */
[----:B------:R-:W-:Y:S01]  /*22c0*/  IMAD.MOV.U32 R0, RZ, RZ, R18 ;  /* 0x000000ffff007224 */ /* 0x000fe200078e0012 */
[----:B------:R-:W-:-:S07]  /*22d0*/  MOV R16, 0x22f0 ;  /* 0x000022f000107802 */ /* 0x000fce0000000f00 */
[----:B------:R-:W-:Y:S05]  /*22e0*/  CALL.REL.NOINC `($__internal_3_$__cuda_sm3x_div_rn_noftz_f32_slowpath) ;  /* 0x00000024002c7944 */ /* 0x000fea0003c00000 */
.L_x_164:
[----:B------:R-:W-:Y:S05]  /*22f0*/  BSYNC.RECONVERGENT B3 ;  /* 0x0000000000037941 */ /* 0x000fea0003800200 */
.L_x_163:
[----:B------:R1:W-:Y:S02]  /*2300*/  STS [R26+0x80], R15 ;  /* 0x0000800f1a007388 */ /* 0x0003e40000000800 */
.L_x_162:
[----:B------:R-:W-:Y:S05]  /*2310*/  BSYNC.RECONVERGENT B2 ;  /* 0x0000000000027941 */ /* 0x000fea0003800200 */
.L_x_161:
[----:B------:R-:W-:Y:S01]  /*2320*/  BAR.SYNC.DEFER_BLOCKING 0x0 ;  /* 0x0000000000007b1d */ /* 0x000fe20000010000 */
[----:B------:R-:W-:Y:S01]  /*2330*/  ISETP.LE.U32.OR P2, PT, R14, UR5, !P1 ;  /* 0x000000050e007c0c */ /* 0x000fe2000cf43470 */
[----:B------:R-:W-:-:S04]  /*2340*/  UIADD3 UR7, UPT, UPT, UR5, 0x2, URZ ;  /* 0x0000000205077890 */ /* 0x000fc8000fffe0ff */
[----:B------:R-:W-:Y:S08]  /*2350*/  BSSY.RECONVERGENT B0, `(.L_x_165) ;  /* 0x0000019000007945 */ /* 0x000ff00003800200 */
[----:B------:R-:W-:Y:S04]  /*2360*/  @!P2 LDS R0, [R27+0x84] ;  /* 0x000084001b00a984 */ /* 0x000fe80000000800 */
[----:B01----:R-:W-:Y:S04]  /*2370*/  @!P2 LDS R15, [R28+0x84] ;  /* 0x000084001c0fa984 */ /* 0x003fe80000000800 */
        /* <DEDUP_REMOVED lines=16> */
.L_x_168:
[----:B-1----:R-:W-:Y:S01]  /*2480*/  FMUL.FTZ R15, R18, R17 ;  /* 0x00000011120f7220 */ /* 0x002fe20000410000 */
[----:B------:R-:W-:-:S03]  /*2490*/  FMUL.FTZ R16, R17, 0.5 ;  /* 0x3f00000011107820 */ /* 0x000fc60000410000 */
[----:B------:R-:W-:-:S04]  /*24a0*/  FFMA R0, -R15, R15, R18 ;  /* 0x0000000f0f007223 */ /* 0x000fc80000000112 */
[----:B------:R-:W-:-:S07]  /*24b0*/  FFMA R15, R0, R16, R15 ;  /* 0x00000010000f7223 */ /* 0x000fce000000000f */
.L_x_169:
[----:B------:R-:W-:Y:S05]  /*24c0*/  BSYNC.RECONVERGENT B1 ;  /* 0x0000000000017941 */ /* 0x000fea0003800200 */
.L_x_167:
[----:B------:R0:W-:Y:S02]  /*24d0*/  STS [R24+0x108], R15 ;  /* 0x0001080f18007388 */ /* 0x0001e40000000800 */
.L_x_166:
[----:B------:R-:W-:Y:S05]  /*24e0*/  BSYNC.RECONVERGENT B0 ;  /* 0x0000000000007941 */ /* 0x000fea0003800200 */
.L_x_165:
[----:B------:R-:W-:Y:S01]  /*24f0*/  BAR.SYNC.DEFER_BLOCKING 0x0 ;  /* 0x0000000000007b1d */ /* 0x000fe20000010000 */
[----:B------:R-:W-:-:S05]  /*2500*/  ISETP.NE.OR P2, PT, R14, UR7, !P1 ;  /* 0x000000070e007c0c */ /* 0x000fca000cf45670 */
[----:B------:R-:W-:Y:S08]  /*2510*/  BSSY.RECONVERGENT B2, `(.L_x_170) ;  /* 0x0000012000027945 */ /* 0x000ff00003800200 */
        /* <DEDUP_REMOVED lines=15> */
.L_x_173:
[----:B------:R-:W-:Y:S05]  /*2610*/  BSYNC.RECONVERGENT B3 ;  /* 0x0000000000037941 */ /* 0x000fea0003800200 */
.L_x_172:
[----:B------:R1:W-:Y:S02]  /*2620*/  STS [R26+0x80], R15 ;  /* 0x0000800f1a007388 */ /* 0x0003e40000000800 */
.L_x_171:
[----:B------:R-:W-:Y:S05]  /*2630*/  BSYNC.RECONVERGENT B2 ;  /* 0x0000000000027941 */ /* 0x000fea0003800200 */
.L_x_170:
[----:B------:R-:W-:Y:S01]  /*2640*/  BAR.SYNC.DEFER_BLOCKING 0x0 ;  /* 0x0000000000007b1d */ /* 0x000fe20000010000 */
[----:B------:R-:W-:Y:S01]  /*2650*/  ISETP.LT.U32.OR P2, PT, R14, UR7, !P1 ;  /* 0x000000070e007c0c */ /* 0x000fe2000cf41470 */
        /* <DEDUP_REMOVED lines=20> */
.L_x_177:
[----:B-1----:R-:W-:Y:S01]  /*27a0*/  FMUL.FTZ R15, R18, R17 ;  /* 0x00000011120f7220 */ /* 0x002fe20000410000 */
[----:B------:R-:W-:-:S03]  /*27b0*/  FMUL.FTZ R16, R17, 0.5 ;  /* 0x3f00000011107820 */ /* 0x000fc60000410000 */
[----:B------:R-:W-:-:S04]  /*27c0*/  FFMA R0, -R15, R15, R18 ;  /* 0x0000000f0f007223 */ /* 0x000fc80000000112 */
[----:B------:R-:W-:-:S07]  /*27d0*/  FFMA R15, R0, R16, R15 ;  /* 0x00000010000f7223 */ /* 0x000fce000000000f */
.L_x_178:
[----:B------:R-:W-:Y:S05]  /*27e0*/  BSYNC.RECONVERGENT B1 ;  /* 0x0000000000017941 */ /* 0x000fea0003800200 */
.L_x_176:
[----:B------:R0:W-:Y:S02]  /*27f0*/  STS [R24+0x18c], R15 ;  /* 0x00018c0f18007388 */ /* 0x0001e40000000800 */
.L_x_175:
[----:B------:R-:W-:Y:S05]  /*2800*/  BSYNC.RECONVERGENT B0 ;  /* 0x0000000000007941 */ /* 0x000fea0003800200 */
.L_x_174:
        /* <DEDUP_REMOVED lines=18> */
.L_x_182:
[----:B------:R-:W-:Y:S05]  /*2930*/  BSYNC.RECONVERGENT B3 ;  /* 0x0000000000037941 */ /* 0x000fea0003800200 */
.L_x_181:
[----:B------:R1:W-:Y:S02]  /*2940*/  STS [R26+0x80], R15 ;  /* 0x0000800f1a007388 */ /* 0x0003e40000000800 */
.L_x_180:
[----:B------:R-:W-:Y:S05]  /*2950*/  BSYNC.RECONVERGENT B2 ;  /* 0x0000000000027941 */ /* 0x000fea0003800200 */
.L_x_179:
[----:B------:R-:W-:Y:S01]  /*2960*/  BAR.SYNC.DEFER_BLOCKING 0x0 ;  /* 0x0000000000007b1d */ /* 0x000fe20000010000 */
[----:B------:R-:W-:Y:S01]  /*2970*/  ISETP.LT.U32.OR P2, PT, R14, UR7, !P1 ;  /* 0x000000070e007c0c */ /* 0x000fe2000cf41470 */
[----:B------:R-:W-:-:S04]  /*2980*/  UIADD3 UR5, UPT, UPT, UR5, 0x4, URZ ;  /* 0x0000000405057890 */ /* 0x000fc8000fffe0ff */
[----:B------:R-:W-:-:S08]  /*2990*/  UISETP.NE.AND UP0, UPT, UR5, 0x20, UPT ;  /* 0x000000200500788c */ /* 0x000fd0000bf05270 */
[----:B------:R-:W-:Y:S04]  /*29a0*/  @!P2 LDS R27, [R27+0x8c] ;  /* 0x00008c001b1ba984 */ /* 0x000fe80000000800 */
[----:B------:R-:W-:Y:S04]  /*29b0*/  @!P2 LDS R28, [R28+0x8c] ;  /* 0x00008c001c1ca984 */ /* 0x000fe80000000800 */
[----:B------:R-:W0:Y:S02]  /*29c0*/  @!P2 LDS R0, [R26+0x84] ;  /* 0x000084001a00a984 */ /* 0x000e240000000800 */
[----:B01----:R-:W-:-:S05]  /*29d0*/  @!P2 FFMA R15, -R27, R28, R0 ;  /* 0x0000001c1b0fa223 */ /* 0x003fca0000000100 */
[----:B------:R1:W-:Y:S01]  /*29e0*/  @!P2 STS [R26+0x84], R15 ;  /* 0x0000840f1a00a388 */ /* 0x0003e20000000800 */
[----:B------:R-:W-:Y:S06]  /*29f0*/  BAR.SYNC.DEFER_BLOCKING 0x0 ;  /* 0x0000000000007b1d */ /* 0x000fec0000010000 */
[----:B------:R-:W-:Y:S05]  /*2a00*/  BRA.U UP0, `(.L_x_183) ;  /* 0xfffffff100bc7547 */ /* 0x000fea000b83ffff */
[----:B------:R-:W-:Y:S01]  /*2a10*/  BAR.SYNC.DEFER_BLOCKING 0x0 ;  /* 0x0000000000007b1d */ /* 0x000fe20000010000 */
[----:B------:R-:W-:-:S04]  /*2a20*/  UIADD3 UR4, UPT, UPT, UR4, 0x1, URZ ;  /* 0x0000000104047890 */ /* 0x000fc8000fffe0ff */
[----:B------:R-:W-:-:S09]  /*2a30*/  UISETP.GE.AND UP0, UPT, UR4, UR6, UPT ;  /* 0x000000060400728c */ /* 0x000fd2000bf06270 */
[----:B------:R-:W-:Y:S05]  /*2a40*/  BRA.U UP0, `(.L_x_184) ;  /* 0x0000000900287547 */ /* 0x000fea000b800000 */
[----:B------:R-:W-:-:S05]  /*2a50*/  UMOV UR7, UR4 ;  /* 0x0000000400077c82 */ /* 0x000fca0008000000 */
.L_x_202:
[----:B0-----:R-:W0:Y:S01]  /*2a60*/  S2UR UR9, SR_CgaCtaId ;  /* 0x00000000000979c3 */ /* 0x001e220000008800 */
[----:B------:R-:W-:Y:S01]  /*2a70*/  UMOV UR5, 0x400 ;  /* 0x0000040000057882 */ /* 0x000fe20000000000 */
[----:B------:R-:W-:Y:S01]  /*2a80*/  MOV R24, UR7 ;  /* 0x0000000700187c02 */ /* 0x000fe20008000f00 */
[----:B------:R-:W-:Y:S01]  /*2a90*/  IMAD R25, R13, 0x20, R14 ;  /* 0x000000200d197824 */ /* 0x000fe200078e020e */
[----:B------:R-:W-:Y:S02]  /*2aa0*/  UIADD3 UR7, UPT, UPT, UR7, 0x1, URZ ;  /* 0x0000000107077890 */ /* 0x000fe4000fffe0ff */
[----:B------:R-:W-:Y:S02]  /*2ab0*/  LEA R24, R24, R11, 0xa ;  /* 0x0000000b18187211 */ /* 0x000fe400078e50ff */
[----:B------:R-:W-:Y:S02]  /*2ac0*/  UISETP.NE.AND UP0, UPT, UR7, UR6, UPT ;  /* 0x000000060700728c */ /* 0x000fe4000bf05270 */
[----:B0-----:R-:W-:-:S06]  /*2ad0*/  ULEA UR5, UR9, UR5, 0x18 ;  /* 0x0000000509057291 */ /* 0x001fcc000f8ec0ff */
[----:B------:R-:W-:Y:S01]  /*2ae0*/  LEA R24, R24, UR5, 0x2 ;  /* 0x0000000518187c11 */ /* 0x000fe2000f8e10ff */
[----:B------:R-:W-:-:S03]  /*2af0*/  UMOV UR5, URZ ;  /* 0x000000ff00057c82 */ /* 0x000fc60008000000 */
[----:B------:R-:W-:-:S07]  /*2b00*/  LEA R25, R25, R24, 0x2 ;  /* 0x0000001819197211 */ /* 0x000fce00078e10ff */
.L_x_201:
[----:B------:R-:W-:Y:S01]  /*2b10*/  ISETP.NE.AND P5, PT, R14, RZ, PT ;  /* 0x000000ff0e00720c */ /* 0x000fe20003fa5270 */
[----:B------:R-:W-:Y:S02]  /*2b20*/  ULEA UR9, UR5, UR5, 0x5 ;  /* 0x0000000505097291 */ /* 0x000fe4000f8e28ff */
[----:B-1----:R-:W-:Y:S01]  /*2b30*/  LEA R15, R13, UR5, 0x5 ;  /* 0x000000050d0f7c11 */ /* 0x002fe2000f8e28ff */
[----:B------:R-:W-:Y:S03]  /*2b40*/  BSSY.RECONVERGENT B2, `(.L_x_185) ;  /* 0x0000015000027945 */ /* 0x000fe60003800200 */
[----:B------:R-:W-:Y:S01]  /*2b50*/  MOV R27, UR9 ;  /* 0x00000009001b7c02 */ /* 0x000fe20008000f00 */
[----:B------:R-:W-:-:S03]  /*2b60*/  IMAD R26, R15, 0x4, R24 ;  /* 0x000000040f1a7824 */ /* 0x000fc600078e0218 */
[----:B------:R-:W-:Y:S02]  /*2b70*/  LEA R27, R27, R2, 0x2 ;  /* 0x000000021b1b7211 */ /* 0x000fe400078e10ff */
[----:B0-----:R-:W-:Y:S05]  /*2b80*/  @P5 BRA `(.L_x_186) ;  /* 0x0000000000405947 */ /* 0x001fea0003800000 */
[----:B------:R-:W0:Y:S01]  /*2b90*/  LDS R18, [R27] ;  /* 0x000000001b127984 */ /* 0x000e220000000800 */
[----:B------:R-:W-:Y:S03]  /*2ba0*/  BSSY.RECONVERGENT B3, `(.L_x_187) ;  /* 0x000000d000037945 */ /* 0x000fe60003800200 */
[----:B------:R-:W1:Y:S01]  /*2bb0*/  LDS R23, [R26] ;  /* 0x000000001a177984 */ /* 0x000e620000000800 */
        /* <DEDUP_REMOVED lines=8> */
[----:B------:R-:W-:Y:S02]  /*2c40*/  MOV R0, R18 ;  /* 0x0000001200007202 */ /* 0x000fe40000000f00 */
[----:B------:R-:W-:-:S07]  /*2c50*/  MOV R16, 0x2c70 ;  /* 0x00002c7000107802 */ /* 0x000fce0000000f00 */
[----:B------:R-:W-:Y:S05]  /*2c60*/  CALL.REL.NOINC `($__internal_3_$__cuda_sm3x_div_rn_noftz_f32_slowpath) ;  /* 0x0000001800cc7944 */ /* 0x000fea0003c00000 */
.L_x_188:
[----:B------:R-:W-:Y:S05]  /*2c70*/  BSYNC.RECONVERGENT B3 ;  /* 0x0000000000037941 */ /* 0x000fea0003800200 */
.L_x_187:
[----:B------:R0:W-:Y:S02]  /*2c80*/  STS [R26], R15 ;  /* 0x0000000f1a007388 */ /* 0x0001e40000000800 */
.L_x_186:
[----:B------:R-:W-:Y:S05]  /*2c90*/  BSYNC.RECONVERGENT B2 ;  /* 0x0000000000027941 */ /* 0x000fea0003800200 */
.L_x_185:
[----:B------:R-:W-:Y:S01]  /*2ca0*/  BAR.SYNC.DEFER_BLOCKING 0x0 ;  /* 0x0000000000007b1d */ /* 0x000fe20000010000 */
[C---:B------:R-:W-:Y:S02]  /*2cb0*/  ISETP.GT.U32.AND P2, PT, R14.reuse, UR5, PT ;  /* 0x000000050e007c0c */ /* 0x040fe4000bf44070 */
[----:B0-----:R-:W-:-:S03]  /*2cc0*/  LEA R15, R14, UR5, 0x5 ;  /* 0x000000050e0f7c11 */ /* 0x001fc6000f8e28ff */
[----:B------:R-:W-:Y:S02]  /*2cd0*/  BSSY.RECONVERGENT B2, `(.L_x_189) ;  /* 0x0000019000027945 */ /* 0x000fe40003800200 */
[----:B------:R-:W-:-:S06]  /*2ce0*/  IMAD R28, R15, 0x4, R2 ;  /* 0x000000040f1c7824 */ /* 0x000fcc00078e0202 */
[----:B------:R-:W-:Y:S04]  /*2cf0*/  @P2 LDS R0, [R26] ;  /* 0x000000001a002984 */ /* 0x000fe80000000800 */
[----:B------:R-:W-:Y:S04]  /*2d00*/  @P2 LDS R17, [R25] ;  /* 0x0000000019112984 */ /* 0x000fe80000000800 */
[----:B------:R-:W0:Y:S02]  /*2d10*/  @P2 LDS R15, [R28] ;  /* 0x000000001c0f2984 */ /* 0x000e240000000800 */
[----:B0-----:R-:W-:-:S05]  /*2d20*/  @P2 FFMA R0, -R0, R15, R17 ;  /* 0x0000000f00002223 */ /* 0x001fca0000000111 */
[----:B------:R0:W-:Y:S01]  /*2d30*/  @P2 STS [R25], R0 ;  /* 0x0000000019002388 */ /* 0x0001e20000000800 */
        /* <DEDUP_REMOVED lines=16> */
.L_x_192:
[----:B------:R-:W-:Y:S05]  /*2e40*/  BSYNC.RECONVERGENT B3 ;  /* 0x0000000000037941 */ /* 0x000fea0003800200 */
.L_x_191:
[----:B------:R1:W-:Y:S02]  /*2e50*/  STS [R26+0x4], R15 ;  /* 0x0000040f1a007388 */ /* 0x0003e40000000800 */
.L_x_190:
[----:B------:R-:W-:Y:S05]  /*2e60*/  BSYNC.RECONVERGENT B2 ;  /* 0x0000000000027941 */ /* 0x000fea0003800200 */
.L_x_189:
[----:B------:R-:W-:Y:S01]  /*2e70*/  BAR.SYNC.DEFER_BLOCKING 0x0 ;  /* 0x0000000000007b1d */ /* 0x000fe20000010000 */
[----:B------:R-:W-:-:S05]  /*2e80*/  UIADD3 UR9, UPT, UPT, UR5, 0x1, URZ ;  /* 0x0000000105097890 */ /* 0x000fca000fffe0ff */
[----:B------:R-:W-:Y:S01]  /*2e90*/  BSSY.RECONVERGENT B2, `(.L_x_193) ;  /* 0x0000019000027945 */ /* 0x000fe20003800200 */
[----:B------:R-:W-:-:S13]  /*2ea0*/  ISETP.GT.U32.AND P2, PT, R14, UR9, PT ;  /* 0x000000090e007c0c */ /* 0x000fda000bf44070 */
[----:B0-----:R-:W-:Y:S04]  /*2eb0*/  @P2 LDS R0, [R26+0x4] ;  /* 0x000004001a002984 */ /* 0x001fe80000000800 */
[----:B-1----:R-:W-:Y:S04]  /*2ec0*/  @P2 LDS R15, [R28+0x4] ;  /* 0x000004001c0f2984 */ /* 0x002fe80000000800 */
        /* <DEDUP_REMOVED lines=19> */
.L_x_196:
[----:B------:R-:W-:Y:S05]  /*3000*/  BSYNC.RECONVERGENT B3 ;  /* 0x0000000000037941 */ /* 0x000fea0003800200 */
.L_x_195:
[----:B------:R1:W-:Y:S02]  /*3010*/  STS [R26+0x8], R15 ;  /* 0x0000080f1a007388 */ /* 0x0003e40000000800 */
.L_x_194:
[----:B------:R-:W-:Y:S05]  /*3020*/  BSYNC.RECONVERGENT B2 ;  /* 0x0000000000027941 */ /* 0x000fea0003800200 */
.L_x_193:
        /* <DEDUP_REMOVED lines=25> */
.L_x_200:
[----:B------:R-:W-:Y:S05]  /*31c0*/  BSYNC.RECONVERGENT B3 ;  /* 0x0000000000037941 */ /* 0x000fea0003800200 */
.L_x_199:
[----:B------:R1:W-:Y:S02]  /*31d0*/  STS [R26+0xc], R15 ;  /* 0x00000c0f1a007388 */ /* 0x0003e40000000800 */
.L_x_198:
[----:B------:R-:W-:Y:S05]  /*31e0*/  BSYNC.RECONVERGENT B2 ;  /* 0x0000000000027941 */ /* 0x000fea0003800200 */
.L_x_197:
        /* <DEDUP_REMOVED lines=8> */
[----:B------:R-:W-:Y:S04]  /*3270*/  @!P2 LDS R15, [R28+0xc] ;  /* 0x00000c001c0fa984 */ /* 0x000fe80000000800 */
[----:B------:R-:W0:Y:S02]  /*3280*/  @!P2 LDS R17, [R25] ;  /* 0x000000001911a984 */ /* 0x000e240000000800 */
[----:B0-----:R-:W-:-:S05]  /*3290*/  @!P2 FFMA R0, -R26, R15, R17 ;  /* 0x0000000f1a00a223 */ /* 0x001fca0000000111 */
[----:B------:R0:W-:Y:S01]  /*32a0*/  @!P2 STS [R25], R0 ;  /* 0x000000001900a388 */ /* 0x0001e20000000800 */
[----:B------:R-:W-:Y:S06]  /*32b0*/  BAR.SYNC.DEFER_BLOCKING 0x0 ;  /* 0x0000000000007b1d */ /* 0x000fec0000010000 */
[----:B------:R-:W-:Y:S05]  /*32c0*/  BRA.U UP1, `(.L_x_201) ;  /* 0xfffffff901107547 */ /* 0x000fea000b83ffff */
[----:B------:R-:W-:Y:S06]  /*32d0*/  BAR.SYNC.DEFER_BLOCKING 0x0 ;  /* 0x0000000000007b1d */ /* 0x000fec0000010000 */
[----:B------:R-:W-:Y:S05]  /*32e0*/  BRA.U UP0, `(.L_x_202) ;  /* 0xfffffff500dc7547 */ /* 0x000fea000b83ffff */
.L_x_184:
[----:B------:R-:W1:Y:S01]  /*32f0*/  LDCU.64 UR12, c[0x0][0x388] ;  /* 0x00007100ff0c77ac */ /* 0x000e620008000a00 */
[----:B------:R-:W2:Y:S01]  /*3300*/  LDC.64 R20, c[0x0][0x380] ;  /* 0x0000e000ff147b82 */ /* 0x000ea20000000a00 */
[----:B0-----:R-:W-:Y:S01]  /*3310*/  MOV R0, UR8 ;  /* 0x0000000800007c02 */ /* 0x001fe20008000f00 */
[----:B------:R-:W-:-:S03]  /*3320*/  UISETP.GE.U32.AND UP0, UPT, UR6, 0x4, UPT ;  /* 0x000000040600788c */ /* 0x000fc6000bf06070 */
[----:B------:R-:W-:-:S04]  /*3330*/  LEA R0, R0, R13, 0x5 ;  /* 0x0000000d00007211 */ /* 0x000fc800078e28ff */
[----:B------:R-:W-:Y:S01]  /*3340*/  VIMNMX R2, PT, PT, R3, R0, !PT ;  /* 0x0000000003027248 */ /* 0x000fe20007fe0100 */
[----:B-1----:R-:W-:-:S03]  /*3350*/  IMAD R15, R0, UR12, R3 ;  /* 0x0000000c000f7c24 */ /* 0x002fc6000f8e0203 */
[----:B------:R-:W-:Y:S01]  /*3360*/  ISETP.GE.AND P2, PT, R2, UR12, PT ;  /* 0x0000000c02007c0c */ /* 0x000fe2000bf46270 */
[----:B------:R-:W-:Y:S02]  /*3370*/  IMAD.MOV.U32 R0, RZ, RZ, RZ ;  /* 0x000000ffff007224 */ /* 0x000fe400078e00ff */
[----:B------:R-:W-:-:S04]  /*3380*/  IMAD R15, R15, UR13, R8 ;  /* 0x0000000d0f0f7c24 */ /* 0x000fc8000f8e0208 */
[----:B--2---:R-:W-:Y:S01]  /*3390*/  IMAD.WIDE.U32 R20, R15, 0x4, R20 ;  /* 0x000000040f147825 */ /* 0x004fe200078e0014 */
[----:B------:R-:W-:Y:S06]  /*33a0*/  BRA.U !UP0, `(.L_x_203) ;  /* 0x0000000908847547 */ /* 0x000fec000b800000 */
[----:B------:R-:W0:Y:S01]  /*33b0*/  LDC.64 R16, c[0x0][0x380] ;  /* 0x0000e000ff107b82 */ /* 0x000e220000000a00 */
[----:B------:R-:W-:Y:S01]  /*33c0*/  HFMA2 R0, -RZ, RZ, 0, 0 ;  /* 0x00000000ff007431 */ /* 0x000fe200000001ff */
[----:B------:R-:W1:Y:S01]  /*33d0*/  LDCU UR7, c[0x0][0x388] ;  /* 0x00007100ff0777ac */ /* 0x000e620008000800 */
[----:B------:R-:W2:Y:S05]  /*33e0*/  LDCU UR5, c[0x0][0x38c] ;  /* 0x00007180ff0577ac */ /* 0x000eaa0008000800 */
.L_x_232:
[C---:B------:R-:W-:Y:S02]  /*33f0*/  ISETP.GE.U32.AND P3, PT, R0.reuse, UR8, PT ;  /* 0x0000000800007c0c */ /* 0x040fe4000bf66070 */
[----:B------:R-:W-:-:S11]  /*3400*/  LEA R2, R0, R7, 0xc ;  /* 0x0000000700027211 */ /* 0x000fd600078e60ff */
[----:B-1-34-:R-:W-:Y:S05]  /*3410*/  @P3 BRA `(.L_x_204) ;  /* 0x00000000002c3947 */ /* 0x01afea0003800000 */
[----:B------:R-:W-:-:S05]  /*3420*/  IMAD R22, R0, 0x20, R13 ;  /* 0x0000002000167824 */ /* 0x000fca00078e020d */
[----:B------:R-:W-:-:S04]  /*3430*/  VIMNMX R15, PT, PT, R3, R22, !PT ;  /* 0x00000016030f7248 */ /* 0x000fc80007fe0100 */
[----:B-1----:R-:W-:-:S13]  /*3440*/  ISETP.GE.AND P3, PT, R15, UR7, PT ;  /* 0x000000070f007c0c */ /* 0x002fda000bf66270 */
[----:B------:R-:W1:Y:S01]  /*3450*/  @!P3 LDC R23, c[0x0][0x38c] ;  /* 0x0000e300ff17bb82 */ /* 0x000e620000000800 */
[----:B------:R-:W-:-:S07]  /*3460*/  @!P3 IMAD R15, R22, UR7, R3 ;  /* 0x00000007160fbc24 */ /* 0x000fce000f8e0203 */
[----:B------:R-:W3:Y:S01]  /*3470*/  @!P3 LDC.64 R18, c[0x0][0x380] ;  /* 0x0000e000ff12bb82 */ /* 0x000ee20000000a00 */
[----:B-1----:R-:W-:-:S04]  /*3480*/  @!P3 IMAD R15, R15, R23, R8 ;  /* 0x000000170f0fb224 */ /* 0x002fc800078e0208 */
[----:B---3--:R-:W-:-:S05]  /*3490*/  @!P3 IMAD.WIDE.U32 R18, R15, 0x4, R18 ;  /* 0x000000040f12b825 */ /* 0x008fca00078e0012 */
[----:B------:R4:W-:Y:S01]  /*34a0*/  @!P3 STG.E desc[UR10][R18.64], RZ ;  /* 0x000000ff1200b986 */ /* 0x0009e2000c10190a */
[----:B------:R-:W-:Y:S06]  /*34b0*/  BAR.SYNC.DEFER_BLOCKING 0x0 ;  /* 0x0000000000007b1d */ /* 0x000fec0000010000 */
[----:B------:R-:W-:Y:S05]  /*34c0*/  BRA `(.L_x_205) ;  /* 0x0000000000607947 */ /* 0x000fea0003800000 */
.L_x_204:
[----:B------:R-:W-:-:S13]  /*34d0*/  ISETP.NE.AND P3, PT, R0, UR8, PT ;  /* 0x0000000800007c0c */ /* 0x000fda000bf65270 */
[----:B------:R-:W-:Y:S05]  /*34e0*/  @P3 BRA `(.L_x_206) ;  /* 0x0000000000203947 */ /* 0x000fea0003800000 */
[----:B------:R-:W-:Y:S04]  /*34f0*/  BSSY.RECONVERGENT B0, `(.L_x_207) ;  /* 0x0000005000007945 */ /* 0x000fe80003800200 */
[----:B------:R-:W-:Y:S05]  /*3500*/  @P2 BRA `(.L_x_208) ;  /* 0x00000000000c2947 */ /* 0x000fea0003800000 */
[----:B------:R-:W-:-:S06]  /*3510*/  MOV R15, RZ ;  /* 0x000000ff000f7202 */ /* 0x000fcc0000000f00 */
[----:B------:R-:W3:Y:S04]  /*3520*/  @P4 LDS R15, [R2] ;  /* 0x00000000020f4984 */ /* 0x000ee80000000800 */
[----:B---3--:R3:W-:Y:S02]  /*3530*/  STG.E desc[UR10][R20.64], R15 ;  /* 0x0000000f14007986 */ /* 0x0087e4000c10190a */
.L_x_208:
[----:B-12---:R-:W-:Y:S05]  /*3540*/  BSYNC.RECONVERGENT B0 ;  /* 0x0000000000007941 */ /* 0x006fea0003800200 */
.L_x_207:
[----:B------:R-:W-:Y:S06]  /*3550*/  BAR.SYNC.DEFER_BLOCKING 0x0 ;  /* 0x0000000000007b1d */ /* 0x000fec0000010000 */
[----:B------:R-:W-:Y:S05]  /*3560*/  BRA `(.L_x_205) ;  /* 0x0000000000387947 */ /* 0x000fea0003800000 */
.L_x_206:
[----:B------:R-:W-:Y:S01]  /*3570*/  LEA R18, R0, R13, 0x5 ;  /* 0x0000000d00127211 */ /* 0x000fe200078e28ff */
[----:B------:R-:W-:Y:S03]  /*3580*/  BSSY.RECONVERGENT B0, `(.L_x_209) ;  /* 0x000000b000007945 */ /* 0x000fe60003800200 */
[----:B------:R-:W-:-:S04]  /*3590*/  VIMNMX R15, PT, PT, R3, R18, !PT ;  /* 0x00000012030f7248 */ /* 0x000fc80007fe0100 */
[----:B-1----:R-:W-:-:S13]  /*35a0*/  ISETP.GE.AND P3, PT, R15, UR7, PT ;  /* 0x000000070f007c0c */ /* 0x002fda000bf66270 */
[----:B------:R-:W-:Y:S05]  /*35b0*/  @P3 BRA `(.L_x_210) ;  /* 0x00000000001c3947 */ /* 0x000fea0003800000 */
[----:B------:R-:W-:Y:S01]  /*35c0*/  ISETP.NE.AND P3, PT, R10, RZ, PT ;  /* 0x000000ff0a00720c */ /* 0x000fe20003f65270 */
[----:B------:R-:W-:Y:S02]  /*35d0*/  IMAD.MOV.U32 R15, RZ, RZ, RZ ;  /* 0x000000ffff0f7224 */ /* 0x000fe400078e00ff */
[----:B------:R-:W-:-:S04]  /*35e0*/  IMAD R19, R18, UR7, R3 ;  /* 0x0000000712137c24 */ /* 0x000fc8000f8e0203 */
[----:B--2---:R-:W-:-:S04]  /*35f0*/  IMAD R19, R19, UR5, R8 ;  /* 0x0000000513137c24 */ /* 0x004fc8000f8e0208 */
[----:B0-----:R-:W-:Y:S02]  /*3600*/  IMAD.WIDE.U32 R18, R19, 0x4, R16 ;  /* 0x0000000413127825 */ /* 0x001fe400078e0010 */
[----:B------:R-:W0:Y:S04]  /*3610*/  @!P3 LDS R15, [R2] ;  /* 0x00000000020fb984 */ /* 0x000e280000000800 */
[----:B0-----:R1:W-:Y:S02]  /*3620*/  STG.E desc[UR10][R18.64], R15 ;  /* 0x0000000f12007986 */ /* 0x0013e4000c10190a */
.L_x_210:
[----:B--2---:R-:W-:Y:S05]  /*3630*/  BSYNC.RECONVERGENT B0 ;  /* 0x0000000000007941 */ /* 0x004fea0003800200 */
.L_x_209:
[----:B------:R-:W-:Y:S06]  /*3640*/  BAR.SYNC.DEFER_BLOCKING 0x0 ;  /* 0x0000000000007b1d */ /* 0x000fec0000010000 */
.L_x_205:
[----:B-1--4-:R-:W-:-:S04]  /*3650*/  IADD3 R18, PT, PT, R0, 0x1, RZ ;  /* 0x0000000100127810 */ /* 0x012fc80007ffe0ff */
[----:B------:R-:W-:-:S13]  /*3660*/  ISETP.GE.U32.AND P3, PT, R18, UR8, PT ;  /* 0x0000000812007c0c */ /* 0x000fda000bf66070 */
[----:B------:R-:W-:Y:S05]  /*3670*/  @!P3 BRA `(.L_x_211) ;  /* 0x000000000064b947 */ /* 0x000fea0003800000 */
[----:B------:R-:W-:-:S13]  /*3680*/  ISETP.NE.AND P3, PT, R18, UR8, PT ;  /* 0x0000000812007c0c */ /* 0x000fda000bf65270 */
[----:B------:R-:W-:Y:S05]  /*3690*/  @!P3 BRA `(.L_x_212) ;  /* 0x00000000003cb947 */ /* 0x000fea0003800000 */
[----:B------:R-:W-:Y:S01]  /*36a0*/  LEA R18, R18, R13, 0x5 ;  /* 0x0000000d12127211 */ /* 0x000fe200078e28ff */
[----:B------:R-:W-:Y:S03]  /*36b0*/  BSSY.RECONVERGENT B0, `(.L_x_213) ;  /* 0x000000b000007945 */ /* 0x000fe60003800200 */
[----:B---3--:R-:W-:-:S04]  /*36c0*/  VIMNMX R15, PT, PT, R3, R18, !PT ;  /* 0x00000012030f7248 */ /* 0x008fc80007fe0100 */
[----:B------:R-:W-:-:S13]  /*36d0*/  ISETP.GE.AND P3, PT, R15, UR7, PT ;  /* 0x000000070f007c0c */ /* 0x000fda000bf66270 */
[----:B------:R-:W-:Y:S05]  /*36e0*/  @P3 BRA `(.L_x_214) ;  /* 0x00000000001c3947 */ /* 0x000fea0003800000 */
[----:B------:R-:W-:Y:S01]  /*36f0*/  ISETP.NE.AND P3, PT, R10, RZ, PT ;  /* 0x000000ff0a00720c */ /* 0x000fe20003f65270 */
[----:B------:R-:W-:Y:S02]  /*3700*/  IMAD.MOV.U32 R15, RZ, RZ, RZ ;  /* 0x000000ffff0f7224 */ /* 0x000fe400078e00ff */
[----:B------:R-:W-:-:S04]  /*3710*/  IMAD R19, R18, UR7, R3 ;  /* 0x0000000712137c24 */ /* 0x000fc8000f8e0203 */
[----:B--2---:R-:W-:-:S04]  /*3720*/  IMAD R19, R19, UR5, R8 ;  /* 0x0000000513137c24 */ /* 0x004fc8000f8e0208 */
[----:B0-----:R-:W-:Y:S02]  /*3730*/  IMAD.WIDE.U32 R18, R19, 0x4, R16 ;  /* 0x0000000413127825 */ /* 0x001fe400078e0010 */
[----:B------:R-:W0:Y:S04]  /*3740*/  @!P3 LDS R15, [R2+0x1000] ;  /* 0x00100000020fb984 */ /* 0x000e280000000800 */
[----:B0-----:R1:W-:Y:S02]  /*3750*/  STG.E desc[UR10][R18.64], R15 ;  /* 0x0000000f12007986 */ /* 0x0013e4000c10190a */
.L_x_214:
[----:B--2---:R-:W-:Y:S05]  /*3760*/  BSYNC.RECONVERGENT B0 ;  /* 0x0000000000007941 */ /* 0x004fea0003800200 */
.L_x_213:
[----:B------:R-:W-:Y:S06]  /*3770*/  BAR.SYNC.DEFER_BLOCKING 0x0 ;  /* 0x0000000000007b1d */ /* 0x000fec0000010000 */
[----:B------:R-:W-:Y:S05]  /*3780*/  BRA `(.L_x_215) ;  /* 0x0000000000487947 */ /* 0x000fea0003800000 */
.L_x_212:
[----:B------:R-:W-:Y:S04]  /*3790*/  BSSY.RECONVERGENT B0, `(.L_x_216) ;  /* 0x0000005000007945 */ /* 0x000fe80003800200 */
[----:B------:R-:W-:Y:S05]  /*37a0*/  @P2 BRA `(.L_x_217) ;  /* 0x00000000000c2947 */ /* 0x000fea0003800000 */
[----:B---3--:R-:W-:-:S06]  /*37b0*/  HFMA2 R15, -RZ, RZ, 0, 0 ;  /* 0x00000000ff0f7431 */ /* 0x008fcc00000001ff */
[----:B------:R-:W1:Y:S04]  /*37c0*/  @P4 LDS R15, [R2+0x1000] ;  /* 0x00100000020f4984 */ /* 0x000e680000000800 */
[----:B-1----:R1:W-:Y:S02]  /*37d0*/  STG.E desc[UR10][R20.64], R15 ;  /* 0x0000000f14007986 */ /* 0x0023e4000c10190a */
.L_x_217:
[----:B--2---:R-:W-:Y:S05]  /*37e0*/  BSYNC.RECONVERGENT B0 ;  /* 0x0000000000007941 */ /* 0x004fea0003800200 */
.L_x_216:
[----:B------:R-:W-:Y:S06]  /*37f0*/  BAR.SYNC.DEFER_BLOCKING 0x0 ;  /* 0x0000000000007b1d */ /* 0x000fec0000010000 */
[----:B------:R-:W-:Y:S05]  /*3800*/  BRA `(.L_x_215) ;  /* 0x0000000000287947 */ /* 0x000fea0003800000 */
.L_x_211:
[----:B------:R-:W-:-:S04]  /*3810*/  LEA R22, R18, R13, 0x5 ;  /* 0x0000000d12167211 */ /* 0x000fc800078e28ff */
[----:B---3--:R-:W-:-:S04]  /*3820*/  VIMNMX R15, PT, PT, R3, R22, !PT ;  /* 0x00000016030f7248 */ /* 0x008fc80007fe0100 */
[----:B------:R-:W-:-:S13]  /*3830*/  ISETP.GE.AND P3, PT, R15, UR7, PT ;  /* 0x000000070f007c0c */ /* 0x000fda000bf66270 */
[----:B------:R-:W1:Y:S01]  /*3840*/  @!P3 LDC R23, c[0x0][0x38c] ;  /* 0x0000e300ff17bb82 */ /* 0x000e620000000800 */
[----:B------:R-:W-:-:S07]  /*3850*/  @!P3 IMAD R15, R22, UR7, R3 ;  /* 0x00000007160fbc24 */ /* 0x000fce000f8e0203 */
[----:B------:R-:W3:Y:S01]  /*3860*/  @!P3 LDC.64 R18, c[0x0][0x380] ;  /* 0x0000e000ff12bb82 */ /* 0x000ee20000000a00 */
[----:B-1----:R-:W-:-:S04]  /*3870*/  @!P3 IMAD R15, R15, R23, R8 ;  /* 0x000000170f0fb224 */ /* 0x002fc800078e0208 */
[----:B---3--:R-:W-:-:S05]  /*3880*/  @!P3 IMAD.WIDE.U32 R18, R15, 0x4, R18 ;  /* 0x000000040f12b825 */ /* 0x008fca00078e0012 */
[----:B------:R4:W-:Y:S01]  /*3890*/  @!P3 STG.E desc[UR10][R18.64], RZ ;  /* 0x000000ff1200b986 */ /* 0x0009e2000c10190a */
[----:B------:R-:W-:Y:S06]  /*38a0*/  BAR.SYNC.DEFER_BLOCKING 0x0 ;  /* 0x0000000000007b1d */ /* 0x000fec0000010000 */
.L_x_215:
[----:B-1--4-:R-:W-:-:S05]  /*38b0*/  VIADD R18, R0, 0x2 ;  /* 0x0000000200127836 */ /* 0x012fca0000000000 */
        /* <DEDUP_REMOVED lines=10> */
[----:B------:R-:W-:Y:S01]  /*3960*/  IMAD R19, R18, UR7, R3 ;  /* 0x0000000712137c24 */ /* 0x000fe2000f8e0203 */
[----:B------:R-:W-:-:S03]  /*3970*/  MOV R15, RZ ;  /* 0x000000ff000f7202 */ /* 0x000fc60000000f00 */
[----:B--2---:R-:W-:-:S04]  /*3980*/  IMAD R19, R19, UR5, R8 ;  /* 0x0000000513137c24 */ /* 0x004fc8000f8e0208 */
[----:B0-----:R-:W-:-:S04]  /*3990*/  IMAD.WIDE.U32 R18, R19, 0x4, R16 ;  /* 0x0000000413127825 */ /* 0x001fc800078e0010 */
[----:B------:R-:W0:Y:S04]  /*39a0*/  @!P3 LDS R15, [R2+0x2000] ;  /* 0x00200000020fb984 */ /* 0x000e280000000800 */
[----:B0-----:R1:W-:Y:S02]  /*39b0*/  STG.E desc[UR10][R18.64], R15 ;  /* 0x0000000f12007986 */ /* 0x0013e4000c10190a */
.L_x_221:
[----:B--2---:R-:W-:Y:S05]  /*39c0*/  BSYNC.RECONVERGENT B0 ;  /* 0x0000000000007941 */ /* 0x004fea0003800200 */
.L_x_220:
[----:B------:R-:W-:Y:S06]  /*39d0*/  BAR.SYNC.DEFER_BLOCKING 0x0 ;  /* 0x0000000000007b1d */ /* 0x000fec0000010000 */
[----:B------:R-:W-:Y:S05]  /*39e0*/  BRA `(.L_x_222) ;  /* 0x0000000000487947 */ /* 0x000fea0003800000 */
.L_x_219:
[----:B------:R-:W-:Y:S04]  /*39f0*/  BSSY.RECONVERGENT B0, `(.L_x_223) ;  /* 0x0000005000007945 */ /* 0x000fe80003800200 */
[----:B------:R-:W-:Y:S05]  /*3a00*/  @P2 BRA `(.L_x_224) ;  /* 0x00000000000c2947 */ /* 0x000fea0003800000 */
[----:B---3--:R-:W-:-:S06]  /*3a10*/  IMAD.MOV.U32 R15, RZ, RZ, RZ ;  /* 0x000000ffff0f7224 */ /* 0x008fcc00078e00ff */
[----:B------:R-:W1:Y:S04]  /*3a20*/  @P4 LDS R15, [R2+0x2000] ;  /* 0x00200000020f4984 */ /* 0x000e680000000800 */
[----:B-1----:R1:W-:Y:S02]  /*3a30*/  STG.E desc[UR10][R20.64], R15 ;  /* 0x0000000f14007986 */ /* 0x0023e4000c10190a */
.L_x_224:
[----:B--2---:R-:W-:Y:S05]  /*3a40*/  BSYNC.RECONVERGENT B0 ;  /* 0x0000000000007941 */ /* 0x004fea0003800200 */
.L_x_223:
[----:B------:R-:W-:Y:S06]  /*3a50*/  BAR.SYNC.DEFER_BLOCKING 0x0 ;  /* 0x0000000000007b1d */ /* 0x000fec0000010000 */
[----:B------:R-:W-:Y:S05]  /*3a60*/  BRA `(.L_x_222) ;  /* 0x0000000000287947 */ /* 0x000fea0003800000 */
.L_x_218:
        /* <DEDUP_REMOVED lines=10> */
.L_x_222:
[----:B-1----:R-:W-:-:S04]  /*3b10*/  IADD3 R18, PT, PT, R0, 0x3, RZ ;  /* 0x0000000300127810 */ /* 0x002fc80007ffe0ff */
[----:B------:R-:W-:-:S13]  /*3b20*/  ISETP.GE.U32.AND P3, PT, R18, UR8, PT ;  /* 0x0000000812007c0c */ /* 0x000fda000bf66070 */
[----:B------:R-:W-:Y:S05]  /*3b30*/  @!P3 BRA `(.L_x_225) ;  /* 0x000000000064b947 */ /* 0x000fea0003800000 */
[----:B------:R-:W-:-:S13]  /*3b40*/  ISETP.NE.AND P3, PT, R18, UR8, PT ;  /* 0x0000000812007c0c */ /* 0x000fda000bf65270 */
[----:B------:R-:W-:Y:S05]  /*3b50*/  @!P3 BRA `(.L_x_226) ;  /* 0x00000000003cb947 */ /* 0x000fea0003800000 */
[----:B------:R-:W-:Y:S01]  /*3b60*/  IMAD R18, R18, 0x20, R13 ;  /* 0x0000002012127824 */ /* 0x000fe200078e020d */
[----:B------:R-:W-:Y:S04]  /*3b70*/  BSSY.RECONVERGENT B0, `(.L_x_227) ;  /* 0x000000b000007945 */ /* 0x000fe80003800200 */
[----:B---3--:R-:W-:-:S04]  /*3b80*/  VIMNMX R15, PT, PT, R3, R18, !PT ;  /* 0x00000012030f7248 */ /* 0x008fc80007fe0100 */
[----:B------:R-:W-:-:S13]  /*3b90*/  ISETP.GE.AND P3, PT, R15, UR7, PT ;  /* 0x000000070f007c0c */ /* 0x000fda000bf66270 */
[----:B------:R-:W-:Y:S05]  /*3ba0*/  @P3 BRA `(.L_x_228) ;  /* 0x00000000001c3947 */ /* 0x000fea0003800000 */
[----:B------:R-:W-:Y:S01]  /*3bb0*/  ISETP.NE.AND P3, PT, R10, RZ, PT ;  /* 0x000000ff0a00720c */ /* 0x000fe20003f65270 */
[----:B------:R-:W-:Y:S02]  /*3bc0*/  HFMA2 R15, -RZ, RZ, 0, 0 ;  /* 0x00000000ff0f7431 */ /* 0x000fe400000001ff */
[----:B------:R-:W-:-:S04]  /*3bd0*/  IMAD R19, R18, UR7, R3 ;  /* 0x0000000712137c24 */ /* 0x000fc8000f8e0203 */
[----:B--2---:R-:W-:-:S04]  /*3be0*/  IMAD R19, R19, UR5, R8 ;  /* 0x0000000513137c24 */ /* 0x004fc8000f8e0208 */
[----:B0-----:R-:W-:Y:S02]  /*3bf0*/  IMAD.WIDE.U32 R18, R19, 0x4, R16 ;  /* 0x0000000413127825 */ /* 0x001fe400078e0010 */
[----:B------:R-:W0:Y:S04]  /*3c00*/  @!P3 LDS R15, [R2+0x3000] ;  /* 0x00300000020fb984 */ /* 0x000e280000000800 */
[----:B0-----:R1:W-:Y:S02]  /*3c10*/  STG.E desc[UR10][R18.64], R15 ;  /* 0x0000000f12007986 */ /* 0x0013e4000c10190a */
.L_x_228:
[----:B--2---:R-:W-:Y:S05]  /*3c20*/  BSYNC.RECONVERGENT B0 ;  /* 0x0000000000007941 */ /* 0x004fea0003800200 */
.L_x_227:
[----:B------:R-:W-:Y:S06]  /*3c30*/  BAR.SYNC.DEFER_BLOCKING 0x0 ;  /* 0x0000000000007b1d */ /* 0x000fec0000010000 */
[----:B------:R-:W-:Y:S05]  /*3c40*/  BRA `(.L_x_229) ;  /* 0x0000000000487947 */ /* 0x000fea0003800000 */
.L_x_226:
[----:B------:R-:W-:Y:S04]  /*3c50*/  BSSY.RECONVERGENT B0, `(.L_x_230) ;  /* 0x0000005000007945 */ /* 0x000fe80003800200 */
[----:B------:R-:W-:Y:S05]  /*3c60*/  @P2 BRA `(.L_x_231) ;  /* 0x00000000000c2947 */ /* 0x000fea0003800000 */
[----:B---3--:R-:W-:-:S06]  /*3c70*/  MOV R15, RZ ;  /* 0x000000ff000f7202 */ /* 0x008fcc0000000f00 */
[----:B------:R-:W1:Y:S04]  /*3c80*/  @P4 LDS R15, [R2+0x3000] ;  /* 0x00300000020f4984 */ /* 0x000e680000000800 */
[----:B-1----:R1:W-:Y:S02]  /*3c90*/  STG.E desc[UR10][R20.64], R15 ;  /* 0x0000000f14007986 */ /* 0x0023e4000c10190a */
.L_x_231:
[----:B--2---:R-:W-:Y:S05]  /*3ca0*/  BSYNC.RECONVERGENT B0 ;  /* 0x0000000000007941 */ /* 0x004fea0003800200 */
.L_x_230:
[----:B------:R-:W-:Y:S06]  /*3cb0*/  BAR.SYNC.DEFER_BLOCKING 0x0 ;  /* 0x0000000000007b1d */ /* 0x000fec0000010000 */
[----:B------:R-:W-:Y:S05]  /*3cc0*/  BRA `(.L_x_229) ;  /* 0x0000000000287947 */ /* 0x000fea0003800000 */
.L_x_225:
[----:B------:R-:W-:-:S05]  /*3cd0*/  IMAD R2, R18, 0x20, R13 ;  /* 0x0000002012027824 */ /* 0x000fca00078e020d */
        /* <DEDUP_REMOVED lines=9> */
.L_x_229:
[----:B------:R-:W-:Y:S01]  /*3d70*/  ULOP3.LUT UR9, UR6, 0x7ffffffc, URZ, 0xc0, !UPT ;  /* 0x7ffffffc06097892 */ /* 0x000fe2000f8ec0ff */
[----:B------:R-:W-:-:S05]  /*3d80*/  IADD3 R0, PT, PT, R0, 0x4, RZ ;  /* 0x0000000400007810 */ /* 0x000fca0007ffe0ff */
[----:B------:R-:W-:-:S13]  /*3d90*/  ISETP.NE.AND P3, PT, R0, UR9, PT ;  /* 0x0000000900007c0c */ /* 0x000fda000bf65270 */
[----:B------:R-:W-:Y:S05]  /*3da0*/  @P3 BRA `(.L_x_232) ;  /* 0xfffffff400903947 */ /* 0x000fea000383ffff */
[----:B------:R-:W-:-:S07]  /*3db0*/  MOV R0, UR9 ;  /* 0x0000000900007c02 */ /* 0x000fce0008000f00 */
.L_x_203:
[----:B--2---:R-:W-:-:S09]  /*3dc0*/  ULOP3.LUT UP0, UR5, UR6, 0x3, URZ, 0xc0, !UPT ;  /* 0x0000000306057892 */ /* 0x004fd2000f80c0ff */
[----:B------:R-:W-:Y:S05]  /*3dd0*/  BRA.U !UP0, `(.L_x_233) ;  /* 0x0000000908087547 */ /* 0x000fea000b800000 */
[C---:B------:R-:W-:Y:S01]  /*3de0*/  ISETP.GE.U32.AND P3, PT, R0.reuse, UR8, PT ;  /* 0x0000000800007c0c */ /* 0x040fe2000bf66070 */
[----:B------:R-:W-:-:S12]  /*3df0*/  IMAD R2, R0, 0x1000, R7 ;  /* 0x0000100000027824 */ /* 0x000fd800078e0207 */
[----:B------:R-:W-:Y:S05]  /*3e00*/  @!P3 BRA `(.L_x_234) ;  /* 0x000000000070b947 */ /* 0x000fea0003800000 */
[----:B------:R-:W-:-:S13]  /*3e10*/  ISETP.NE.AND P3, PT, R0, UR8, PT ;  /* 0x0000000800007c0c */ /* 0x000fda000bf65270 */
[----:B------:R-:W-:Y:S05]  /*3e20*/  @!P3 BRA `(.L_x_235) ;  /* 0x000000000048b947 */ /* 0x000fea0003800000 */
[----:B------:R-:W2:Y:S01]  /*3e30*/  LDCU UR7, c[0x0][0x388] ;  /* 0x00007100ff0777ac */ /* 0x000ea20008000800 */
[----:B-1--4-:R-:W-:Y:S01]  /*3e40*/  LEA R18, R0, R13, 0x5 ;  /* 0x0000000d00127211 */ /* 0x012fe200078e28ff */
[----:B------:R-:W-:Y:S03]  /*3e50*/  BSSY.RECONVERGENT B0, `(.L_x_236) ;  /* 0x000000d000007945 */ /* 0x000fe60003800200 */
[----:B---3--:R-:W-:-:S04]  /*3e60*/  VIMNMX R15, PT, PT, R3, R18, !PT ;  /* 0x00000012030f7248 */ /* 0x008fc80007fe0100 */
[----:B--2---:R-:W-:-:S13]  /*3e70*/  ISETP.GE.AND P3, PT, R15, UR7, PT ;  /* 0x000000070f007c0c */ /* 0x004fda000bf66270 */
[----:B------:R-:W-:Y:S05]  /*3e80*/  @P3 BRA `(.L_x_237) ;  /* 0x0000000000243947 */ /* 0x000fea0003800000 */
[----:B------:R-:W-:Y:S01]  /*3e90*/  ISETP.NE.AND P3, PT, R10, RZ, PT ;  /* 0x000000ff0a00720c */ /* 0x000fe20003f65270 */
[----:B------:R-:W-:Y:S01]  /*3ea0*/  HFMA2 R15, -RZ, RZ, 0, 0 ;  /* 0x00000000ff0f7431 */ /* 0x000fe200000001ff */
[----:B0-----:R-:W0:Y:S01]  /*3eb0*/  LDC.64 R16, c[0x0][0x380] ;  /* 0x0000e000ff107b82 */ /* 0x001e220000000a00 */
[----:B------:R-:W1:Y:S01]  /*3ec0*/  LDCU UR9, c[0x0][0x38c] ;  /* 0x00007180ff0977ac */ /* 0x000e620008000800 */
[----:B------:R-:W-:-:S09]  /*3ed0*/  IMAD R19, R18, UR7, R3 ;  /* 0x0000000712137c24 */ /* 0x000fd2000f8e0203 */
[----:B------:R-:W2:Y:S01]  /*3ee0*/  @!P3 LDS R15, [R2] ;  /* 0x00000000020fb984 */ /* 0x000ea20000000800 */
[----:B-1----:R-:W-:-:S04]  /*3ef0*/  IMAD R19, R19, UR9, R8 ;  /* 0x0000000913137c24 */ /* 0x002fc8000f8e0208 */
[----:B0-----:R-:W-:-:S05]  /*3f00*/  IMAD.WIDE.U32 R16, R19, 0x4, R16 ;  /* 0x0000000413107825 */ /* 0x001fca00078e0010 */
[----:B--2---:R1:W-:Y:S02]  /*3f10*/  STG.E desc[UR10][R16.64], R15 ;  /* 0x0000000f10007986 */ /* 0x0043e4000c10190a */
.L_x_237:
[----:B------:R-:W-:Y:S05]  /*3f20*/  BSYNC.RECONVERGENT B0 ;  /* 0x0000000000007941 */ /* 0x000fea0003800200 */
.L_x_236:
[----:B------:R-:W-:Y:S06]  /*3f30*/  BAR.SYNC.DEFER_BLOCKING 0x0 ;  /* 0x0000000000007b1d */ /* 0x000fec0000010000 */
[----:B------:R-:W-:Y:S05]  /*3f40*/  BRA `(.L_x_238) ;  /* 0x00000000004c7947 */ /* 0x000fea0003800000 */
.L_x_235:
[----:B------:R-:W-:Y:S04]  /*3f50*/  BSSY.RECONVERGENT B0, `(.L_x_239) ;  /* 0x0000005000007945 */ /* 0x000fe80003800200 */
[----:B------:R-:W-:Y:S05]  /*3f60*/  @P2 BRA `(.L_x_240) ;  /* 0x00000000000c2947 */ /* 0x000fea0003800000 */
[----:B-1-3--:R-:W-:-:S06]  /*3f70*/  IMAD.MOV.U32 R15, RZ, RZ, RZ ;  /* 0x000000ffff0f7224 */ /* 0x00afcc00078e00ff */
[----:B------:R-:W1:Y:S04]  /*3f80*/  @P4 LDS R15, [R2] ;  /* 0x00000000020f4984 */ /* 0x000e680000000800 */
[----:B-1----:R2:W-:Y:S02]  /*3f90*/  STG.E desc[UR10][R20.64], R15 ;  /* 0x0000000f14007986 */ /* 0x0025e4000c10190a */
.L_x_240:
[----:B------:R-:W-:Y:S05]  /*3fa0*/  BSYNC.RECONVERGENT B0 ;  /* 0x0000000000007941 */ /* 0x000fea0003800200 */
.L_x_239:
[----:B------:R-:W-:Y:S06]  /*3fb0*/  BAR.SYNC.DEFER_BLOCKING 0x0 ;  /* 0x0000000000007b1d */ /* 0x000fec0000010000 */
[----:B------:R-:W-:Y:S05]  /*3fc0*/  BRA `(.L_x_238) ;  /* 0x00000000002c7947 */ /* 0x000fea0003800000 */
.L_x_234:
[----:B------:R-:W2:Y:S01]  /*3fd0*/  LDCU UR7, c[0x0][0x388] ;  /* 0x00007100ff0777ac */ /* 0x000ea20008000800 */
[----:B-1--4-:R-:W-:-:S04]  /*3fe0*/  LEA R18, R0, R13, 0x5 ;  /* 0x0000000d00127211 */ /* 0x012fc800078e28ff */
[----:B---3--:R-:W-:-:S04]  /*3ff0*/  VIMNMX R15, PT, PT, R3, R18, !PT ;  /* 0x00000012030f7248 */ /* 0x008fc80007fe0100 */
[----:B--2---:R-:W-:-:S13]  /*4000*/  ISETP.GE.AND P3, PT, R15, UR7, PT ;  /* 0x000000070f007c0c */ /* 0x004fda000bf66270 */
[----:B------:R-:W1:Y:S01]  /*4010*/  @!P3 LDC R19, c[0x0][0x38c] ;  /* 0x0000e300ff13bb82 */ /* 0x000e620000000800 */
[----:B------:R-:W-:-:S07]  /*4020*/  @!P3 IMAD R15, R18, UR7, R3 ;  /* 0x00000007120fbc24 */ /* 0x000fce000f8e0203 */
[----:B0-----:R-:W0:Y:S01]  /*4030*/  @!P3 LDC.64 R16, c[0x0][0x380] ;  /* 0x0000e000ff10bb82 */ /* 0x001e220000000a00 */
[----:B-1----:R-:W-:-:S04]  /*4040*/  @!P3 IMAD R15, R15, R19, R8 ;  /* 0x000000130f0fb224 */ /* 0x002fc800078e0208 */
[----:B0-----:R-:W-:-:S05]  /*4050*/  @!P3 IMAD.WIDE.U32 R16, R15, 0x4, R16 ;  /* 0x000000040f10b825 */ /* 0x001fca00078e0010 */
[----:B------:R0:W-:Y:S01]  /*4060*/  @!P3 STG.E desc[UR10][R16.64], RZ ;  /* 0x000000ff1000b986 */ /* 0x0001e2000c10190a */
[----:B------:R-:W-:Y:S06]  /*4070*/  BAR.SYNC.DEFER_BLOCKING 0x0 ;  /* 0x0000000000007b1d */ /* 0x000fec0000010000 */
.L_x_238:
[----:B------:R-:W-:-:S09]  /*4080*/  UISETP.NE.AND UP0, UPT, UR5, 0x1, UPT ;  /* 0x000000010500788c */ /* 0x000fd2000bf05270 */
[----:B------:R-:W-:Y:S05]  /*4090*/  BRA.U !UP0, `(.L_x_233) ;  /* 0x0000000508587547 */ /* 0x000fea000b800000 */
[----:B01----:R-:W-:-:S04]  /*40a0*/  IADD3 R16, PT, PT, R0, 0x1, RZ ;  /* 0x0000000100107810 */ /* 0x003fc80007ffe0ff */
[----:B------:R-:W-:-:S13]  /*40b0*/  ISETP.GE.U32.AND P3, PT, R16, UR8, PT ;  /* 0x0000000810007c0c */ /* 0x000fda000bf66070 */
[----:B------:R-:W-:Y:S05]  /*40c0*/  @!P3 BRA `(.L_x_241) ;  /* 0x000000000070b947 */ /* 0x000fea0003800000 */
[----:B------:R-:W-:-:S13]  /*40d0*/  ISETP.NE.AND P3, PT, R16, UR8, PT ;  /* 0x0000000810007c0c */ /* 0x000fda000bf65270 */
[----:B------:R-:W-:Y:S05]  /*40e0*/  @!P3 BRA `(.L_x_242) ;  /* 0x000000000048b947 */ /* 0x000fea0003800000 */
[----:B------:R-:W0:Y:S01]  /*40f0*/  LDCU UR7, c[0x0][0x388] ;  /* 0x00007100ff0777ac */ /* 0x000e220008000800 */
[----:B----4-:R-:W-:Y:S01]  /*4100*/  IMAD R18, R16, 0x20, R13 ;  /* 0x0000002010127824 */ /* 0x010fe200078e020d */
[----:B------:R-:W-:Y:S04]  /*4110*/  BSSY.RECONVERGENT B0, `(.L_x_243) ;  /* 0x000000d000007945 */ /* 0x000fe80003800200 */
[----:B--23--:R-:W-:-:S04]  /*4120*/  VIMNMX R15, PT, PT, R3, R18, !PT ;  /* 0x00000012030f7248 */ /* 0x00cfc80007fe0100 */
[----:B0-----:R-:W-:-:S13]  /*4130*/  ISETP.GE.AND P3, PT, R15, UR7, PT ;  /* 0x000000070f007c0c */ /* 0x001fda000bf66270 */
[----:B------:R-:W-:Y:S05]  /*4140*/  @P3 BRA `(.L_x_244) ;  /* 0x0000000000243947 */ /* 0x000fea0003800000 */
[----:B------:R-:W-:Y:S01]  /*4150*/  ISETP.NE.AND P3, PT, R10, RZ, PT ;  /* 0x000000ff0a00720c */ /* 0x000fe20003f65270 */
[----:B------:R-:W0:Y:S01]  /*4160*/  LDC.64 R16, c[0x0][0x380] ;  /* 0x0000e000ff107b82 */ /* 0x000e220000000a00 */
[----:B------:R-:W-:Y:S01]  /*4170*/  MOV R15, RZ ;  /* 0x000000ff000f7202 */ /* 0x000fe20000000f00 */
[----:B------:R-:W1:Y:S01]  /*4180*/  LDCU UR9, c[0x0][0x38c] ;  /* 0x00007180ff0977ac */ /* 0x000e620008000800 */
[----:B------:R-:W-:-:S09]  /*4190*/  IMAD R19, R18, UR7, R3 ;  /* 0x0000000712137c24 */ /* 0x000fd2000f8e0203 */
[----:B------:R-:W2:Y:S01]  /*41a0*/  @!P3 LDS R15, [R2+0x1000] ;  /* 0x00100000020fb984 */ /* 0x000ea20000000800 */
[----:B-1----:R-:W-:-:S04]  /*41b0*/  IMAD R19, R19, UR9, R8 ;  /* 0x0000000913137c24 */ /* 0x002fc8000f8e0208 */
[----:B0-----:R-:W-:-:S05]  /*41c0*/  IMAD.WIDE.U32 R16, R19, 0x4, R16 ;  /* 0x0000000413107825 */ /* 0x001fca00078e0010 */
[----:B--2---:R0:W-:Y:S02]  /*41d0*/  STG.E desc[UR10][R16.64], R15 ;  /* 0x0000000f10007986 */ /* 0x0041e4000c10190a */
.L_x_244:
[----:B------:R-:W-:Y:S05]  /*41e0*/  BSYNC.RECONVERGENT B0 ;  /* 0x0000000000007941 */ /* 0x000fea0003800200 */
.L_x_243:
[----:B------:R-:W-:Y:S06]  /*41f0*/  BAR.SYNC.DEFER_BLOCKING 0x0 ;  /* 0x0000000000007b1d */ /* 0x000fec0000010000 */
[----:B------:R-:W-:Y:S05]  /*4200*/  BRA `(.L_x_245) ;  /* 0x00000000004c7947 */ /* 0x000fea0003800000 */
.L_x_242:
[----:B------:R-:W-:Y:S04]  /*4210*/  BSSY.RECONVERGENT B0, `(.L_x_246) ;  /* 0x0000005000007945 */ /* 0x000fe80003800200 */
[----:B------:R-:W-:Y:S05]  /*4220*/  @P2 BRA `(.L_x_247) ;  /* 0x00000000000c2947 */ /* 0x000fea0003800000 */
[----:B--23--:R-:W-:-:S06]  /*4230*/  HFMA2 R15, -RZ, RZ, 0, 0 ;  /* 0x00000000ff0f7431 */ /* 0x00cfcc00000001ff */
[----:B------:R-:W0:Y:S04]  /*4240*/  @P4 LDS R15, [R2+0x1000] ;  /* 0x00100000020f4984 */ /* 0x000e280000000800 */
[----:B0-----:R0:W-:Y:S02]  /*4250*/  STG.E desc[UR10][R20.64], R15 ;  /* 0x0000000f14007986 */ /* 0x0011e4000c10190a */
.L_x_247:
[----:B------:R-:W-:Y:S05]  /*4260*/  BSYNC.RECONVERGENT B0 ;  /* 0x0000000000007941 */ /* 0x000fea0003800200 */
.L_x_246:
[----:B------:R-:W-:Y:S06]  /*4270*/  BAR.SYNC.DEFER_BLOCKING 0x0 ;  /* 0x0000000000007b1d */ /* 0x000fec0000010000 */
[----:B------:R-:W-:Y:S05]  /*4280*/  BRA `(.L_x_245) ;  /* 0x00000000002c7947 */ /* 0x000fea0003800000 */
.L_x_241:
[----:B------:R-:W0:Y:S01]  /*4290*/  LDCU UR7, c[0x0][0x388] ;  /* 0x00007100ff0777ac */ /* 0x000e220008000800 */
[----:B----4-:R-:W-:-:S05]  /*42a0*/  IMAD R18, R16, 0x20, R13 ;  /* 0x0000002010127824 */ /* 0x010fca00078e020d */
[----:B--23--:R-:W-:-:S04]  /*42b0*/  VIMNMX R15, PT, PT, R3, R18, !PT ;  /* 0x00000012030f7248 */ /* 0x00cfc80007fe0100 */
        /* <DEDUP_REMOVED lines=8> */
.L_x_245:
[----:B------:R-:W-:-:S09]  /*4340*/  UISETP.NE.AND UP0, UPT, UR5, 0x2, UPT ;  /* 0x000000020500788c */ /* 0x000fd2000bf05270 */
[----:B------:R-:W-:Y:S05]  /*4350*/  BRA.U !UP0, `(.L_x_233) ;  /* 0x0000000108a87547 */ /* 0x000fea000b800000 */
[----:B------:R-:W-:-:S04]  /*4360*/  IADD3 R0, PT, PT, R0, 0x2, RZ ;  /* 0x0000000200007810 */ /* 0x000fc80007ffe0ff */
[----:B------:R-:W-:-:S13]  /*4370*/  ISETP.GE.U32.AND P3, PT, R0, UR8, PT ;  /* 0x0000000800007c0c */ /* 0x000fda000bf66070 */
[----:B------:R-:W-:Y:S05]  /*4380*/  @!P3 BRA `(.L_x_248) ;  /* 0x000000000070b947 */ /* 0x000fea0003800000 */
[----:B------:R-:W-:-:S13]  /*4390*/  ISETP.NE.AND P3, PT, R0, UR8, PT ;  /* 0x0000000800007c0c */ /* 0x000fda000bf65270 */
[----:B------:R-:W-:Y:S05]  /*43a0*/  @!P3 BRA `(.L_x_249) ;  /* 0x000000000048b947 */ /* 0x000fea0003800000 */
[----:B------:R-:W5:Y:S01]  /*43b0*/  LDCU UR5, c[0x0][0x388] ;  /* 0x00007100ff0577ac */ /* 0x000f620008000800 */
[----:B------:R-:W-:Y:S01]  /*43c0*/  LEA R0, R0, R13, 0x5 ;  /* 0x0000000d00007211 */ /* 0x000fe200078e28ff */
[----:B------:R-:W-:Y:S03]  /*43d0*/  BSSY.RECONVERGENT B0, `(.L_x_250) ;  /* 0x000000d000007945 */ /* 0x000fe60003800200 */
[----:B0-23--:R-:W-:-:S04]  /*43e0*/  VIMNMX R15, PT, PT, R3, R0, !PT ;  /* 0x00000000030f7248 */ /* 0x00dfc80007fe0100 */
[----:B-----5:R-:W-:-:S13]  /*43f0*/  ISETP.GE.AND P2, PT, R15, UR5, PT ;  /* 0x000000050f007c0c */ /* 0x020fda000bf46270 */
[----:B------:R-:W-:Y:S05]  /*4400*/  @P2 BRA `(.L_x_251) ;  /* 0x0000000000242947 */ /* 0x000fea0003800000 */
[----:B------:R-:W-:Y:S01]  /*4410*/  ISETP.NE.AND P2, PT, R10, RZ, PT ;  /* 0x000000ff0a00720c */ /* 0x000fe20003f45270 */
[----:B------:R-:W-:Y:S01]  /*4420*/  IMAD.MOV.U32 R15, RZ, RZ, RZ ;  /* 0x000000ffff0f7224 */ /* 0x000fe200078e00ff */
[----:B-1----:R-:W0:Y:S01]  /*4430*/  LDC.64 R16, c[0x0][0x380] ;  /* 0x0000e000ff107b82 */ /* 0x002e220000000a00 */
[----:B------:R-:W1:Y:S01]  /*4440*/  LDCU UR7, c[0x0][0x38c] ;  /* 0x00007180ff0777ac */ /* 0x000e620008000800 */
[----:B------:R-:W-:-:S09]  /*4450*/  IMAD R3, R0, UR5, R3 ;  /* 0x0000000500037c24 */ /* 0x000fd2000f8e0203 */
[----:B------:R-:W2:Y:S01]  /*4460*/  @!P2 LDS R15, [R2+0x2000] ;  /* 0x00200000020fa984 */ /* 0x000ea20000000800 */
[----:B-1----:R-:W-:-:S04]  /*4470*/  IMAD R3, R3, UR7, R8 ;  /* 0x0000000703037c24 */ /* 0x002fc8000f8e0208 */
[----:B0-----:R-:W-:-:S05]  /*4480*/  IMAD.WIDE.U32 R16, R3, 0x4, R16 ;  /* 0x0000000403107825 */ /* 0x001fca00078e0010 */
[----:B--2---:R0:W-:Y:S02]  /*4490*/  STG.E desc[UR10][R16.64], R15 ;  /* 0x0000000f10007986 */ /* 0x0041e4000c10190a */
.L_x_251:
[----:B------:R-:W-:Y:S05]  /*44a0*/  BSYNC.RECONVERGENT B0 ;  /* 0x0000000000007941 */ /* 0x000fea0003800200 */
.L_x_250:
[----:B------:R-:W-:Y:S06]  /*44b0*/  BAR.SYNC.DEFER_BLOCKING 0x0 ;  /* 0x0000000000007b1d */ /* 0x000fec0000010000 */
[----:B------:R-:W-:Y:S05]  /*44c0*/  BRA `(.L_x_233) ;  /* 0x00000000004c7947 */ /* 0x000fea0003800000 */
.L_x_249:
[----:B------:R-:W-:Y:S04]  /*44d0*/  BSSY.RECONVERGENT B0, `(.L_x_252) ;  /* 0x0000005000007945 */ /* 0x000fe80003800200 */
[----:B------:R-:W-:Y:S05]  /*44e0*/  @P2 BRA `(.L_x_253) ;  /* 0x00000000000c2947 */ /* 0x000fea0003800000 */
[----:B------:R-:W-:-:S06]  /*44f0*/  MOV R3, RZ ;  /* 0x000000ff00037202 */ /* 0x000fcc0000000f00 */
[----:B------:R-:W5:Y:S04]  /*4500*/  @P4 LDS R3, [R2+0x2000] ;  /* 0x0020000002034984 */ /* 0x000f680000000800 */
[----:B-----5:R0:W-:Y:S02]  /*4510*/  STG.E desc[UR10][R20.64], R3 ;  /* 0x0000000314007986 */ /* 0x0201e4000c10190a */
.L_x_253:
[----:B------:R-:W-:Y:S05]  /*4520*/  BSYNC.RECONVERGENT B0 ;  /* 0x0000000000007941 */ /* 0x000fea0003800200 */
.L_x_252:
[----:B------:R-:W-:Y:S06]  /*4530*/  BAR.SYNC.DEFER_BLOCKING 0x0 ;  /* 0x0000000000007b1d */ /* 0x000fec0000010000 */
[----:B------:R-:W-:Y:S05]  /*4540*/  BRA `(.L_x_233) ;  /* 0x00000000002c7947 */ /* 0x000fea0003800000 */
.L_x_248:
[----:B------:R-:W5:Y:S01]  /*4550*/  LDCU UR5, c[0x0][0x388] ;  /* 0x00007100ff0577ac */ /* 0x000f620008000800 */
[----:B------:R-:W-:-:S04]  /*4560*/  LEA R0, R0, R13, 0x5 ;  /* 0x0000000d00007211 */ /* 0x000fc800078e28ff */
[----:B------:R-:W-:-:S04]  /*4570*/  VIMNMX R2, PT, PT, R3, R0, !PT ;  /* 0x0000000003027248 */ /* 0x000fc80007fe0100 */
[----:B-----5:R-:W-:-:S13]  /*4580*/  ISETP.GE.AND P2, PT, R2, UR5, PT ;  /* 0x0000000502007c0c */ /* 0x020fda000bf46270 */
[----:B------:R-:W5:Y:S01]  /*4590*/  @!P2 LDC R2, c[0x0][0x38c] ;  /* 0x0000e300ff02ab82 */ /* 0x000f620000000800 */
[----:B------:R-:W-:-:S07]  /*45a0*/  @!P2 IMAD R3, R0, UR5, R3 ;  /* 0x000000050003ac24 */ /* 0x000fce000f8e0203 */
[----:B01----:R-:W0:Y:S01]  /*45b0*/  @!P2 LDC.64 R16, c[0x0][0x380] ;  /* 0x0000e000ff10ab82 */ /* 0x003e220000000a00 */
[----:B-----5:R-:W-:-:S04]  /*45c0*/  @!P2 IMAD R3, R3, R2, R8 ;  /* 0x000000020303a224 */ /* 0x020fc800078e0208 */
[----:B0-----:R-:W-:-:S05]  /*45d0*/  @!P2 IMAD.WIDE.U32 R16, R3, 0x4, R16 ;  /* 0x000000040310a825 */ /* 0x001fca00078e0010 */
[----:B------:R0:W-:Y:S01]  /*45e0*/  @!P2 STG.E desc[UR10][R16.64], RZ ;  /* 0x000000ff1000a986 */ /* 0x0001e2000c10190a */
[----:B------:R-:W-:Y:S06]  /*45f0*/  BAR.SYNC.DEFER_BLOCKING 0x0 ;  /* 0x0000000000007b1d */ /* 0x000fec0000010000 */
.L_x_233:
[----:B------:R-:W-:Y:S01]  /*4600*/  BAR.SYNC.DEFER_BLOCKING 0x0 ;  /* 0x0000000000007b1d */ /* 0x000fe20000010000 */
[----:B------:R-:W-:-:S09]  /*4610*/  UISETP.NE.AND UP0, UPT, UR4, UR6, UPT ;  /* 0x000000060400728c */ /* 0x000fd2000bf05270 */
[----:B------:R-:W-:Y:S05]  /*4620*/  BRA.U UP0, `(.L_x_254) ;  /* 0xffffffbd00187547 */ /* 0x000fea000b83ffff */
[----:B------:R-:W-:Y:S05]  /*4630*/  EXIT ;  /* 0x000000000000794d */ /* 0x000fea0003800000 */
        .weak           $__internal_2_$__cuda_sm20_sqrt_rn_f32_slowpath
        .type           $__internal_2_$__cuda_sm20_sqrt_rn_f32_slowpath,@function
        .size           $__internal_2_$__cuda_sm20_sqrt_rn_f32_slowpath,($__internal_3_$__cuda_sm3x_div_rn_noftz_f32_slowpath - $__internal_2_$__cuda_sm20_sqrt_rn_f32_slowpath)
$__internal_2_$__cuda_sm20_sqrt_rn_f32_slowpath:
[----:B------:R-:W-:-:S13]  /*4640*/  LOP3.LUT P2, RZ, R0, 0x7fffffff, RZ, 0xc0, !PT ;  /* 0x7fffffff00ff7812 */ /* 0x000fda000784c0ff */
[----:B------:R-:W-:Y:S01]  /*4650*/  @!P2 IMAD.MOV.U32 R15, RZ, RZ, R0 ;  /* 0x000000ffff0fa224 */ /* 0x000fe200078e0000 */
        /* <DEDUP_REMOVED lines=17> */
.L_x_255:
[----:B------:R-:W-:Y:S02]  /*4770*/  HFMA2 R17, -RZ, RZ, 0, 0 ;  /* 0x00000000ff117431 */ /* 0x000fe400000001ff */
[----:B------:R-:W-:-:S04]  /*4780*/  IMAD.MOV.U32 R16, RZ, RZ, R20 ;  /* 0x000000ffff107224 */ /* 0x000fc800078e0014 */
[----:B------:R-:W-:Y:S05]  /*4790*/  RET.REL.NODEC R16 `(_Z19left_looking_kernelPfiii) ;  /* 0xffffffb810187950 */ /* 0x000fea0003c3ffff */
        .weak           $__internal_3_$__cuda_sm3x_div_rn_noftz_f32_slowpath
        .type           $__internal_3_$__cuda_sm3x_div_rn_noftz_f32_slowpath,@function
        .size           $__internal_3_$__cuda_sm3x_div_rn_noftz_f32_slowpath,(.L_x_271 - $__internal_3_$__cuda_sm3x_div_rn_noftz_f32_slowpath)
$__internal_3_$__cuda_sm3x_div_rn_noftz_f32_slowpath:
[----:B------:R-:W-:Y:S01]  /*47a0*/  SHF.R.U32.HI R15, RZ, 0x17, R0 ;  /* 0x00000017ff0f7819 */ /* 0x000fe20000011600 */
[----:B------:R-:W-:Y:S01]  /*47b0*/  BSSY.RECONVERGENT B0, `(.L_x_256) ;  /* 0x0000064000007945 */ /* 0x000fe20003800200 */
[----:B------:R-:W-:Y:S02]  /*47c0*/  SHF.R.U32.HI R18, RZ, 0x17, R23 ;  /* 0x00000017ff127819 */ /* 0x000fe40000011617 */
[----:B------:R-:W-:Y:S02]  /*47d0*/  LOP3.LUT R15, R15, 0xff, RZ, 0xc0, !PT ;  /* 0x000000ff0f0f7812 */ /* 0x000fe400078ec0ff */
[----:B------:R-:W-:Y:S02]  /*47e0*/  LOP3.LUT R18, R18, 0xff, RZ, 0xc0, !PT ;  /* 0x000000ff12127812 */ /* 0x000fe400078ec0ff */
[----:B------:R-:W-:-:S03]  /*47f0*/  IADD3 R17, PT, PT, R15, -0x1, RZ ;  /* 0xffffffff0f117810 */ /* 0x000fc60007ffe0ff */
[----:B------:R-:W-:Y:S01]  /*4800*/  VIADD R19, R18, 0xffffffff ;  /* 0xffffffff12137836 */ /* 0x000fe20000000000 */
        /* <DEDUP_REMOVED lines=20> */
[----:B------:R-:W-:-:S04]  /*4950*/  IADD3 R17, PT, PT, R18, -0x1, RZ ;  /* 0xffffffff12117810 */ /* 0x000fc80007ffe0ff */
[----:B------:R-:W-:Y:S01]  /*4960*/  ISETP.GE.AND P2, PT, R17, RZ, PT ;  /* 0x000000ff1100720c */ /* 0x000fe20003f46270 */
[----:B------:R-:W-:-:S05]  /*4970*/  VIADD R17, R15, 0xffffffff ;  /* 0xffffffff0f117836 */ /* 0x000fca0000000000 */
[----:B------:R-:W-:-:S07]  /*4980*/  ISETP.GE.AND P3, PT, R17, RZ, PT ;  /* 0x000000ff1100720c */ /* 0x000fce0003f66270 */
[----:B------:R-:W-:Y:S01]  /*4990*/  @P2 MOV R17, RZ ;  /* 0x000000ff00112202 */ /* 0x000fe20000000f00 */
[----:B------:R-:W-:Y:S01]  /*49a0*/  @!P2 FFMA R23, R23, 1.84467440737095516160e+19, RZ ;  /* 0x5f8000001717a823 */ /* 0x000fe200000000ff */
[----:B------:R-:W-:-:S04]  /*49b0*/  @!P2 MOV R17, 0xffffffc0 ;  /* 0xffffffc00011a802 */ /* 0x000fc80000000f00 */
[----:B------:R-:W-:Y:S01]  /*49c0*/  @!P3 FFMA R0, R0, 1.84467440737095516160e+19, RZ ;  /* 0x5f8000000000b823 */ /* 0x000fe200000000ff */
[----:B------:R-:W-:-:S07]  /*49d0*/  @!P3 VIADD R17, R17, 0x40 ;  /* 0x000000401111b836 */ /* 0x000fce0000000000 */
.L_x_257:
[----:B------:R-:W-:Y:S01]  /*49e0*/  LEA R29, R15, 0xc0800000, 0x17 ;  /* 0xc08000000f1d7811 */ /* 0x000fe200078eb8ff */
[----:B------:R-:W-:Y:S01]  /*49f0*/  BSSY.RECONVERGENT B1, `(.L_x_262) ;  /* 0x0000036000017945 */ /* 0x000fe20003800200 */
[----:B------:R-:W-:Y:S02]  /*4a00*/  IADD3 R18, PT, PT, R18, -0x7f, RZ ;  /* 0xffffff8112127810 */ /* 0x000fe40007ffe0ff */
[----:B------:R-:W-:-:S04]  /*4a10*/  IADD3 R29, PT, PT, -R29, R0, RZ ;  /* 0x000000001d1d7210 */ /* 0x000fc80007ffe1ff */
[----:B------:R-:W0:Y:S01]  /*4a20*/  MUFU.RCP R0, R29 ;  /* 0x0000001d00007308 */ /* 0x000e220000001000 */
[----:B------:R-:W-:-:S04]  /*4a30*/  FADD.FTZ R21, -R29, -RZ ;  /* 0x800000ff1d157221 */ /* 0x000fc80000010100 */
[----:B0-----:R-:W-:-:S04]  /*4a40*/  FFMA R19, R0, R21, 1 ;  /* 0x3f80000000137423 */ /* 0x001fc80000000015 */
[----:B------:R-:W-:Y:S01]  /*4a50*/  FFMA R19, R0, R19, R0 ;  /* 0x0000001300137223 */ /* 0x000fe20000000000 */
[C---:B------:R-:W-:Y:S01]  /*4a60*/  IMAD R0, R18.reuse, -0x800000, R23 ;  /* 0xff80000012007824 */ /* 0x040fe200078e0217 */
[----:B------:R-:W-:-:S03]  /*4a70*/  IADD3 R18, PT, PT, R18, 0x7f, -R15 ;  /* 0x0000007f12127810 */ /* 0x000fc60007ffe80f */
[----:B------:R-:W-:Y:S02]  /*4a80*/  FFMA R20, R0, R19, RZ ;  /* 0x0000001300147223 */ /* 0x000fe400000000ff */
[----:B------:R-:W-:Y:S02]  /*4a90*/  IMAD.IADD R17, R18, 0x1, R17 ;  /* 0x0000000112117824 */ /* 0x000fe400078e0211 */
        /* <DEDUP_REMOVED lines=20> */
[C---:B------:R-:W-:Y:S01]  /*4be0*/  VIADD R19, R15.reuse, 0x20 ;  /* 0x000000200f137836 */ /* 0x040fe20000000000 */
[----:B------:R-:W-:Y:S02]  /*4bf0*/  ISETP.NE.AND P6, PT, R15, RZ, PT ;  /* 0x000000ff0f00720c */ /* 0x000fe40003fc5270 */
[----:B------:R-:W-:Y:S02]  /*4c00*/  LOP3.LUT R17, R17, 0x7fffff, RZ, 0xc0, !PT ;  /* 0x007fffff11117812 */ /* 0x000fe400078ec0ff */
[----:B------:R-:W-:Y:S02]  /*4c10*/  ISETP.NE.AND P3, PT, R15, RZ, PT ;  /* 0x000000ff0f00720c */ /* 0x000fe40003f65270 */
[----:B------:R-:W-:-:S02]  /*4c20*/  LOP3.LUT R20, R17, 0x800000, RZ, 0xfc, !PT ;  /* 0x0080000011147812 */ /* 0x000fc400078efcff */
[----:B------:R-:W-:Y:S02]  /*4c30*/  IADD3 R15, PT, PT, -R15, RZ, RZ ;  /* 0x000000ff0f0f7210 */ /* 0x000fe40007ffe1ff */
[----:B------:R-:W-:Y:S02]  /*4c40*/  SHF.L.U32 R19, R20, R19, RZ ;  /* 0x0000001314137219 */ /* 0x000fe400000006ff */
[----:B------:R-:W-:Y:S02]  /*4c50*/  FSETP.NEU.FTZ.AND P2, PT, R18, R21, PT ;  /* 0x000000151200720b */ /* 0x000fe40003f5d000 */
[----:B------:R-:W-:Y:S02]  /*4c60*/  SEL R15, R15, RZ, P6 ;  /* 0x000000ff0f0f7207 */ /* 0x000fe40003000000 */
        /* <DEDUP_REMOVED lines=10> */
.L_x_264:
[----:B------:R-:W-:-:S04]  /*4d10*/  LOP3.LUT R0, R0, 0x80000000, RZ, 0xc0, !PT ;  /* 0x8000000000007812 */ /* 0x000fc800078ec0ff */
[----:B------:R-:W-:Y:S01]  /*4d20*/  LOP3.LUT R0, R0, 0x7f800000, RZ, 0xfc, !PT ;  /* 0x7f80000000007812 */ /* 0x000fe200078efcff */
[----:B------:R-:W-:Y:S06]  /*4d30*/  BRA `(.L_x_265) ;  /* 0x0000000000047947 */ /* 0x000fec0003800000 */
.L_x_263:
[----:B------:R-:W-:-:S07]  /*4d40*/  IMAD R0, R17, 0x800000, R0 ;  /* 0x0080000011007824 */ /* 0x000fce00078e0200 */
.L_x_265:
[----:B------:R-:W-:Y:S05]  /*4d50*/  BSYNC.RECONVERGENT B1 ;  /* 0x0000000000017941 */ /* 0x000fea0003800200 */
.L_x_262:
[----:B------:R-:W-:Y:S05]  /*4d60*/  BRA `(.L_x_266) ;  /* 0x0000000000207947 */ /* 0x000fea0003800000 */
.L_x_261:
[----:B------:R-:W-:-:S04]  /*4d70*/  LOP3.LUT R0, R0, 0x80000000, R23, 0x48, !PT ;  /* 0x8000000000007812 */ /* 0x000fc800078e4817 */
[----:B------:R-:W-:Y:S01]  /*4d80*/  LOP3.LUT R0, R0, 0x7f800000, RZ, 0xfc, !PT ;  /* 0x7f80000000007812 */ /* 0x000fe200078efcff */
[----:B------:R-:W-:Y:S06]  /*4d90*/  BRA `(.L_x_266) ;  /* 0x0000000000147947 */ /* 0x000fec0003800000 */
.L_x_260:
[----:B------:R-:W-:Y:S01]  /*4da0*/  LOP3.LUT R0, R0, 0x80000000, R23, 0x48, !PT ;  /* 0x8000000000007812 */ /* 0x000fe200078e4817 */
[----:B------:R-:W-:Y:S06]  /*4db0*/  BRA `(.L_x_266) ;  /* 0x00000000000c7947 */ /* 0x000fec0003800000 */
.L_x_259:
[----:B------:R-:W0:Y:S01]  /*4dc0*/  MUFU.RSQ R0, -QNAN ;  /* 0xffc0000000007908 */ /* 0x000e220000001400 */
[----:B------:R-:W-:Y:S05]  /*4dd0*/  BRA `(.L_x_266) ;  /* 0x0000000000047947 */ /* 0x000fea0003800000 */
.L_x_258:
[----:B------:R-:W-:-:S07]  /*4de0*/  FADD.FTZ R0, R23, R0 ;  /* 0x0000000017007221 */ /* 0x000fce0000010000 */
.L_x_266:
[----:B------:R-:W-:Y:S05]  /*4df0*/  BSYNC.RECONVERGENT B0 ;  /* 0x0000000000007941 */ /* 0x000fea0003800200 */
.L_x_256:
[----:B------:R-:W-:Y:S01]  /*4e00*/  HFMA2 R17, -RZ, RZ, 0, 0 ;  /* 0x00000000ff117431 */ /* 0x000fe200000001ff */
[----:B0-----:R-:W-:-:S03]  /*4e10*/  MOV R15, R0 ;  /* 0x00000000000f7202 */ /* 0x001fc60000000f00 */
[----:B------:R-:W-:Y:S05]  /*4e20*/  RET.REL.NODEC R16 `(_Z19left_looking_kernelPfiii) ;  /* 0xffffffb010747950 */ /* 0x000fea0003c3ffff */
.L_x_267:
        /* <DEDUP_REMOVED lines=13> */
.L_x_271:


//--------------------- .nv.shared._Z28left_looking_kernel_less_memPfiii --------------------------
	.section	.nv.shared._Z28left_looking_kernel_less_memPfiii,"aw",@nobits
	.sectionflags	@""
	.align	16
	.zero		1024


//--------------------- .nv.shared.reserved.0     --------------------------
	.section	.nv.shared.reserved.0,"aw",@nobits
	.weak		__nv_reservedSMEM_offset_0_alias
	.size		__nv_reservedSMEM_offset_0_alias, 0, 64
	.other		__nv_reservedSMEM_offset_0_alias,@"STO_CUDA_RESERVED_SHARED STV_DEFAULT"
__nv_reservedSMEM_offset_0_alias:
	.zero		0
	.zero		64


//--------------------- .nv.shared._Z19left_looking_kernelPfiii --------------------------
	.section	.nv.shared._Z19left_looking_kernelPfiii,"aw",@nobits
	.sectionflags	@""
	.align	16
	.zero		1024


//--------------------- .nv.constant0._Z28left_looking_kernel_less_memPfiii --------------------------
	.section	.nv.constant0._Z28left_looking_kernel_less_memPfiii,"a",@progbits
	.sectionflags	@""
	.align	4
.nv.constant0._Z28left_looking_kernel_less_memPfiii:
	.zero		916


//--------------------- .nv.constant0._Z19left_looking_kernelPfiii --------------------------
	.section	.nv.constant0._Z19left_looking_kernelPfiii,"a",@progbits
	.sectionflags	@""
	.align	4
.nv.constant0._Z19left_looking_kernelPfiii:
	.zero		916


//--------------------- SYMBOLS --------------------------

	.type		.nv.reservedSmem.offset0,@object
	.size		.nv.reservedSmem.offset0,0x4
	.type		.nv.reservedSmem.cap,@object
	.size		.nv.reservedSmem.cap,0x4
